// auto-generated by cutlass_sweep.conv — config: {"arch": "sm_90", "cluster_m": 2, "cluster_n": 1, "conv_kind": "dgrad", "dtype": "bf16", "ndim": 3, "tile_k": 64, "tile_m": 256, "tile_n": 64}
#include "cutlass/cutlass.h"
#include "cute/tensor.hpp"
#include "cutlass/kernel_hardware_info.hpp"
#include "cutlass/conv/convolution.h"
#include "cutlass/conv/dispatch_policy.hpp"
#include "cutlass/conv/collective/collective_builder.hpp"
#include "cutlass/conv/kernel/conv_universal.hpp"
#include "cutlass/conv/device/conv_universal_adapter.hpp"
#include "cutlass/epilogue/collective/collective_builder.hpp"

using namespace cute;
using Elem = cutlass::bfloat16_t;
using Acc  = float;
using LayoutAB = cutlass::layout::TensorNDHWC;
using LayoutC  = cutlass::layout::TensorNDHWC;
constexpr auto ConvOp = cutlass::conv::Operator::kDgrad;
using TileShape    = Shape<_256, _64, Shape<_64>>;
using ClusterShape = Shape<_2, _1, _1>;

using CollectiveEpilogue = typename cutlass::epilogue::collective::CollectiveBuilder<
    cutlass::arch::Sm90, cutlass::arch::OpClassTensorOp,
    TileShape, ClusterShape,
    cutlass::epilogue::collective::EpilogueTileAuto,
    Acc, Acc,
    Elem, LayoutC, 128 / cutlass::sizeof_bits<Elem>::value,
    Elem, LayoutC, 128 / cutlass::sizeof_bits<Elem>::value,
    cutlass::epilogue::collective::EpilogueScheduleAuto
  >::CollectiveOp;

using CollectiveMainloop = typename cutlass::conv::collective::CollectiveBuilder<
    cutlass::arch::Sm90, cutlass::arch::OpClassTensorOp, ConvOp,
    Elem, LayoutAB, 128 / cutlass::sizeof_bits<Elem>::value,
    Elem, LayoutAB, 128 / cutlass::sizeof_bits<Elem>::value,
    Acc,
    TileShape, ClusterShape,
    cutlass::conv::collective::StageCountAutoCarveout<
        static_cast<int>(sizeof(typename CollectiveEpilogue::SharedStorage))>,
    cutlass::conv::collective::KernelScheduleAuto
  >::CollectiveOp;

using ProblemShape = cutlass::conv::ConvProblemShape<
    ConvOp, CollectiveMainloop::DispatchPolicy::NumSpatialDimensions>;
using ConvKernel = cutlass::conv::kernel::ConvUniversal<
    ProblemShape, CollectiveMainloop, CollectiveEpilogue>;
using Conv = cutlass::conv::device::ConvUniversalAdapter<ConvKernel>;

auto* _anchor = &cutlass::device_kernel<ConvKernel>;


// ===== COMPILED SASS (sm_90a) =====

	.target	sm_90a

	.elftype	@"ET_EXEC"


//--------------------- .note.nv.tkinfo           --------------------------
	.section	.note.nv.tkinfo,"",@"SHT_NOTE"
	.sectionflags	@"SHF_NOTE_NV_TKINFO"
	.tkinfo
        /*0018*/ 	.word	0x00000002
        /*0030*/ 	.string	""
        /*0030*/ 	.string	"ptxas"
        /*0030*/ 	.string	"Cuda compilation tools, release 13.0, V13.0.88"
        /*0030*/ 	.string	"Build cuda_13.0.r13.0/compiler.36424714_0"
        /*0030*/ 	.string	"-arch sm_90a -m 64 "



//--------------------- .note.nv.cuinfo           --------------------------
	.section	.note.nv.cuinfo,"",@"SHT_NOTE"
	.sectionflags	@"SHF_NOTE_NV_CUINFO"
        /*0018*/ 	.short	0x0002
        /*001a*/ 	.short	0x005a
        /*001c*/ 	.short	0x0082
	.zero		2


//--------------------- .nv.info                  --------------------------
	.section	.nv.info,"",@"SHT_CUDA_INFO"
	.align	4


	//----- nvinfo : EIATTR_REGCOUNT
	.align		4
        /*0000*/ 	.byte	0x04, 0x2f
        /*0002*/ 	.short	(.L_12 - .L_11)
	.align		4
.L_11:
        /*0004*/ 	.word	index@(_ZN7cutlass13device_kernelINS_4conv6kernel13ConvUniversalINS1_16ConvProblemShapeILNS1_8OperatorE1ELi3EEENS1_10collective14CollectiveConvINS1_46MainloopSm90TmaGmmaWarpSpecializedImplicitGemmILS5_1ELi5ELi3EN4cute5tupleIJNSA_1CILi2EEENSC_ILi1EEESE_EEENS1_36KernelImplicitTmaWarpSpecializedSm90ELi1EEENSB_IJNSC_ILi256EEENSC_ILi64EEENSB_IJSJ_EEEEEENS_10bfloat16_tESM_NSA_8TiledMMAINSA_8MMA_AtomIJNSA_4SM904GMMA27MMA_64x64x16_F32BF16BF16_SSILNSQ_5MajorE0ELSS_1ELNSQ_7ScaleInE1ELST_1EEEEEENSA_6LayoutINSB_IJSE_SE_SE_EEENSB_IJNSC_ILi0EEESY_SY_EEEEENSB_IJNSA_10UnderscoreES11_S11_EEEEENS7_6detail26Sm90ImplicitGemmTileTraitsINSA_20SM90_TMA_LOAD_IM2COLENSA_14ComposedLayoutINSA_7SwizzleILi3ELi4ELi3EEENSA_18smem_ptr_flag_bitsILi16EEENSW_INSB_IJNSB_IJNSC_ILi8EEENSC_ILi32EEEEEENSB_IJSJ_SE_EEENSB_IJSE_NSC_ILi5EEEEEEEEENSB_IJNSB_IJSJ_NSC_ILi512EEEEEENSB_IJSE_SY_EEENSB_IJSY_NSC_ILi16384EEEEEEEEEEEEEvEENS15_INSA_23SM90_TMA_LOAD_MULTICASTENS17_IS19_S1B_NSW_INSB_IJS1F_NSB_IJS1C_S1C_EEES1H_EEENSB_IJS1L_S1K_NSB_IJSY_NSC_ILi4096EEEEEEEEEEEEEvEEEENS_8epilogue10collective6detail29Sm90TmaWarpSpecializedAdapterINS23_15DefaultEpilogueISM_NSB_IJNSB_IJllllEEESE_SY_EEES28_NS22_6thread17LinearCombinationISM_Li1EffLNS29_9ScaleType4KindE0ELNS_15FloatRoundStyleE2ESM_EENS_4gemm15EpilogueDefaultEEEEEvvEEEEvNT_6ParamsE)
        /*0008*/ 	.word	0x0000009a


	//----- nvinfo : EIATTR_FRAME_SIZE
	.align		4
.L_12:
        /*000c*/ 	.byte	0x04, 0x11
        /*000e*/ 	.short	(.L_14 - .L_13)
	.align		4
.L_13:
        /*0010*/ 	.word	index@(_ZN7cutlass13device_kernelINS_4conv6kernel13ConvUniversalINS1_16ConvProblemShapeILNS1_8OperatorE1ELi3EEENS1_10collective14CollectiveConvINS1_46MainloopSm90TmaGmmaWarpSpecializedImplicitGemmILS5_1ELi5ELi3EN4cute5tupleIJNSA_1CILi2EEENSC_ILi1EEESE_EEENS1_36KernelImplicitTmaWarpSpecializedSm90ELi1EEENSB_IJNSC_ILi256EEENSC_ILi64EEENSB_IJSJ_EEEEEENS_10bfloat16_tESM_NSA_8TiledMMAINSA_8MMA_AtomIJNSA_4SM904GMMA27MMA_64x64x16_F32BF16BF16_SSILNSQ_5MajorE0ELSS_1ELNSQ_7ScaleInE1ELST_1EEEEEENSA_6LayoutINSB_IJSE_SE_SE_EEENSB_IJNSC_ILi0EEESY_SY_EEEEENSB_IJNSA_10UnderscoreES11_S11_EEEEENS7_6detail26Sm90ImplicitGemmTileTraitsINSA_20SM90_TMA_LOAD_IM2COLENSA_14ComposedLayoutINSA_7SwizzleILi3ELi4ELi3EEENSA_18smem_ptr_flag_bitsILi16EEENSW_INSB_IJNSB_IJNSC_ILi8EEENSC_ILi32EEEEEENSB_IJSJ_SE_EEENSB_IJSE_NSC_ILi5EEEEEEEEENSB_IJNSB_IJSJ_NSC_ILi512EEEEEENSB_IJSE_SY_EEENSB_IJSY_NSC_ILi16384EEEEEEEEEEEEEvEENS15_INSA_23SM90_TMA_LOAD_MULTICASTENS17_IS19_S1B_NSW_INSB_IJS1F_NSB_IJS1C_S1C_EEES1H_EEENSB_IJS1L_S1K_NSB_IJSY_NSC_ILi4096EEEEEEEEEEEEEvEEEENS_8epilogue10collective6detail29Sm90TmaWarpSpecializedAdapterINS23_15DefaultEpilogueISM_NSB_IJNSB_IJllllEEESE_SY_EEES28_NS22_6thread17LinearCombinationISM_Li1EffLNS29_9ScaleType4KindE0ELNS_15FloatRoundStyleE2ESM_EENS_4gemm15EpilogueDefaultEEEEEvvEEEEvNT_6ParamsE)
        /*0014*/ 	.word	0x00000000


	//----- nvinfo : EIATTR_MIN_STACK_SIZE
	.align		4
.L_14:
        /*0018*/ 	.byte	0x04, 0x12
        /*001a*/ 	.short	(.L_16 - .L_15)
	.align		4
.L_15:
        /*001c*/ 	.word	index@(_ZN7cutlass13device_kernelINS_4conv6kernel13ConvUniversalINS1_16ConvProblemShapeILNS1_8OperatorE1ELi3EEENS1_10collective14CollectiveConvINS1_46MainloopSm90TmaGmmaWarpSpecializedImplicitGemmILS5_1ELi5ELi3EN4cute5tupleIJNSA_1CILi2EEENSC_ILi1EEESE_EEENS1_36KernelImplicitTmaWarpSpecializedSm90ELi1EEENSB_IJNSC_ILi256EEENSC_ILi64EEENSB_IJSJ_EEEEEENS_10bfloat16_tESM_NSA_8TiledMMAINSA_8MMA_AtomIJNSA_4SM904GMMA27MMA_64x64x16_F32BF16BF16_SSILNSQ_5MajorE0ELSS_1ELNSQ_7ScaleInE1ELST_1EEEEEENSA_6LayoutINSB_IJSE_SE_SE_EEENSB_IJNSC_ILi0EEESY_SY_EEEEENSB_IJNSA_10UnderscoreES11_S11_EEEEENS7_6detail26Sm90ImplicitGemmTileTraitsINSA_20SM90_TMA_LOAD_IM2COLENSA_14ComposedLayoutINSA_7SwizzleILi3ELi4ELi3EEENSA_18smem_ptr_flag_bitsILi16EEENSW_INSB_IJNSB_IJNSC_ILi8EEENSC_ILi32EEEEEENSB_IJSJ_SE_EEENSB_IJSE_NSC_ILi5EEEEEEEEENSB_IJNSB_IJSJ_NSC_ILi512EEEEEENSB_IJSE_SY_EEENSB_IJSY_NSC_ILi16384EEEEEEEEEEEEEvEENS15_INSA_23SM90_TMA_LOAD_MULTICASTENS17_IS19_S1B_NSW_INSB_IJS1F_NSB_IJS1C_S1C_EEES1H_EEENSB_IJS1L_S1K_NSB_IJSY_NSC_ILi4096EEEEEEEEEEEEEvEEEENS_8epilogue10collective6detail29Sm90TmaWarpSpecializedAdapterINS23_15DefaultEpilogueISM_NSB_IJNSB_IJllllEEESE_SY_EEES28_NS22_6thread17LinearCombinationISM_Li1EffLNS29_9ScaleType4KindE0ELNS_15FloatRoundStyleE2ESM_EENS_4gemm15EpilogueDefaultEEEEEvvEEEEvNT_6ParamsE)
        /*0020*/ 	.word	0x00000000
.L_16:


//--------------------- .nv.compat                --------------------------
	.section	.nv.compat,"",@"SHT_CUDA_COMPAT_INFO"
	.align	4
        /*0000*/ 	.byte	0x02, 0x09, 0x01, 0x00, 0x02, 0x02, 0x04, 0x00, 0x02, 0x05, 0x05, 0x00, 0x03, 0x07, 0x01, 0x01
        /*0010*/ 	.byte	0x02, 0x03, 0x01, 0x00, 0x02, 0x06, 0x01, 0x00, 0x04, 0x0b, 0x08, 0x00, 0x00, 0x00, 0x00, 0x00
        /*0020*/ 	.byte	0x00, 0x00, 0x00, 0x00


//--------------------- .nv.info._ZN7cutlass13device_kernelINS_4conv6kernel13ConvUniversalINS1_16ConvProblemShapeILNS1_8OperatorE1ELi3EEENS1_10collective14CollectiveConvINS1_46MainloopSm90TmaGmmaWarpSpecializedImplicitGemmILS5_1ELi5ELi3EN4cute5tupleIJNSA_1CILi2EEENSC_ILi1EEESE_EEENS1_36KernelImplicitTmaWarpSpecializedSm90ELi1EEENSB_IJNSC_ILi256EEENSC_ILi64EEENSB_IJSJ_EEEEEENS_10bfloat16_tESM_NSA_8TiledMMAINSA_8MMA_AtomIJNSA_4SM904GMMA27MMA_64x64x16_F32BF16BF16_SSILNSQ_5MajorE0ELSS_1ELNSQ_7ScaleInE1ELST_1EEEEEENSA_6LayoutINSB_IJSE_SE_SE_EEENSB_IJNSC_ILi0EEESY_SY_EEEEENSB_IJNSA_10UnderscoreES11_S11_EEEEENS7_6detail26Sm90ImplicitGemmTileTraitsINSA_20SM90_TMA_LOAD_IM2COLENSA_14ComposedLayoutINSA_7SwizzleILi3ELi4ELi3EEENSA_18smem_ptr_flag_bitsILi16EEENSW_INSB_IJNSB_IJNSC_ILi8EEENSC_ILi32EEEEEENSB_IJSJ_SE_EEENSB_IJSE_NSC_ILi5EEEEEEEEENSB_IJNSB_IJSJ_NSC_ILi512EEEEEENSB_IJSE_SY_EEENSB_IJSY_NSC_ILi16384EEEEEEEEEEEEEvEENS15_INSA_23SM90_TMA_LOAD_MULTICASTENS17_IS19_S1B_NSW_INSB_IJS1F_NSB_IJS1C_S1C_EEES1H_EEENSB_IJS1L_S1K_NSB_IJSY_NSC_ILi4096EEEEEEEEEEEEEvEEEENS_8epilogue10collective6detail29Sm90TmaWarpSpecializedAdapterINS23_15DefaultEpilogueISM_NSB_IJNSB_IJllllEEESE_SY_EEES28_NS22_6thread17LinearCombinationISM_Li1EffLNS29_9ScaleType4KindE0ELNS_15FloatRoundStyleE2ESM_EENS_4gemm15EpilogueDefaultEEEEEvvEEEEvNT_6ParamsE --------------------------
	.section	.nv.info._ZN7cutlass13device_kernelINS_4conv6kernel13ConvUniversalINS1_16ConvProblemShapeILNS1_8OperatorE1ELi3EEENS1_10collective14CollectiveConvINS1_46MainloopSm90TmaGmmaWarpSpecializedImplicitGemmILS5_1ELi5ELi3EN4cute5tupleIJNSA_1CILi2EEENSC_ILi1EEESE_EEENS1_36KernelImplicitTmaWarpSpecializedSm90ELi1EEENSB_IJNSC_ILi256EEENSC_ILi64EEENSB_IJSJ_EEEEEENS_10bfloat16_tESM_NSA_8TiledMMAINSA_8MMA_AtomIJNSA_4SM904GMMA27MMA_64x64x16_F32BF16BF16_SSILNSQ_5MajorE0ELSS_1ELNSQ_7ScaleInE1ELST_1EEEEEENSA_6LayoutINSB_IJSE_SE_SE_EEENSB_IJNSC_ILi0EEESY_SY_EEEEENSB_IJNSA_10UnderscoreES11_S11_EEEEENS7_6detail26Sm90ImplicitGemmTileTraitsINSA_20SM90_TMA_LOAD_IM2COLENSA_14ComposedLayoutINSA_7SwizzleILi3ELi4ELi3EEENSA_18smem_ptr_flag_bitsILi16EEENSW_INSB_IJNSB_IJNSC_ILi8EEENSC_ILi32EEEEEENSB_IJSJ_SE_EEENSB_IJSE_NSC_ILi5EEEEEEEEENSB_IJNSB_IJSJ_NSC_ILi512EEEEEENSB_IJSE_SY_EEENSB_IJSY_NSC_ILi16384EEEEEEEEEEEEEvEENS15_INSA_23SM90_TMA_LOAD_MULTICASTENS17_IS19_S1B_NSW_INSB_IJS1F_NSB_IJS1C_S1C_EEES1H_EEENSB_IJS1L_S1K_NSB_IJSY_NSC_ILi4096EEEEEEEEEEEEEvEEEENS_8epilogue10collective6detail29Sm90TmaWarpSpecializedAdapterINS23_15DefaultEpilogueISM_NSB_IJNSB_IJllllEEESE_SY_EEES28_NS22_6thread17LinearCombinationISM_Li1EffLNS29_9ScaleType4KindE0ELNS_15FloatRoundStyleE2ESM_EENS_4gemm15EpilogueDefaultEEEEEvvEEEEvNT_6ParamsE,"",@"SHT_CUDA_INFO"
	.sectionflags	@""
	.align	4


	//----- nvinfo : EIATTR_CUDA_API_VERSION
	.align		4
        /*0000*/ 	.byte	0x04, 0x37
        /*0002*/ 	.short	(.L_18 - .L_17)
.L_17:
        /*0004*/ 	.word	0x00000082


	//----- nvinfo : EIATTR_KPARAM_INFO
	.align		4
.L_18:
        /*0008*/ 	.byte	0x04, 0x17
        /*000a*/ 	.short	(.L_20 - .L_19)
.L_19:
        /*000c*/ 	.word	0x00000000
        /*0010*/ 	.short	0x0000
        /*0012*/ 	.short	0x0070
        /*0014*/ 	.byte	0x00, 0xf0, 0x01, 0x10


	//----- nvinfo : EIATTR_SPARSE_MMA_MASK
	.align		4
.L_20:
        /*0018*/ 	.byte	0x03, 0x50
        /*001a*/ 	.short	0x0000


	//----- nvinfo : EIATTR_MAXREG_COUNT
	.align		4
        /*001c*/ 	.byte	0x03, 0x1b
        /*001e*/ 	.short	0x00ff


	//----- nvinfo : EIATTR_NUM_BARRIERS
	.align		4
        /*0020*/ 	.byte	0x02, 0x4c
        /*0022*/ 	.byte	0x01
	.zero		1


	//----- nvinfo : EIATTR_MERCURY_ISA_VERSION
	.align		4
        /*0024*/ 	.byte	0x03, 0x5f
        /*0026*/ 	.short	0x0101


	//----- nvinfo : EIATTR_COOP_GROUP_MASK_REGIDS
	.align		4
        /*0028*/ 	.byte	0x04, 0x29
        /*002a*/ 	.short	(.L_22 - .L_21)


	//   ....[0]....
.L_21:
        /*002c*/ 	.word	0xffffffff


	//   ....[1]....
        /*0030*/ 	.word	0xffffffff


	//   ....[2]....
        /*0034*/ 	.word	0xffffffff


	//   ....[3]....
        /*0038*/ 	.word	0xffffffff


	//----- nvinfo : EIATTR_COOP_GROUP_INSTR_OFFSETS
	.align		4
.L_22:
        /*003c*/ 	.byte	0x04, 0x28
        /*003e*/ 	.short	(.L_24 - .L_23)


	//   ....[0]....
.L_23:
        /*0040*/ 	.word	0x00000070


	//   ....[1]....
        /*0044*/ 	.word	0x00000080


	//   ....[2]....
        /*0048*/ 	.word	0x00000140


	//   ....[3]....
        /*004c*/ 	.word	0x000006c0


	//----- nvinfo : EIATTR_MBARRIER_INSTR_OFFSETS
	.align		4
.L_24:
        /*0050*/ 	.byte	0x04, 0x39
        /*0052*/ 	.short	(.L_26 - .L_25)


	//   ....[0]....
.L_25:
        /*0054*/ 	.word	0x000002f0
        /*0058*/ 	.word	0x000000ff
        /*005c*/ 	.word	0x00032000
        /*0060*/ 	.short	0x0100
        /*0062*/ 	.byte	0x08
	.zero		1


	//   ....[1]....
        /*0064*/ 	.word	0x00000300
        /*0068*/ 	.word	0x000000ff
        /*006c*/ 	.word	0x00032028
        /*0070*/ 	.short	0x0100
        /*0072*/ 	.byte	0x08
	.zero		1


	//   ....[2]....
        /*0074*/ 	.word	0x00000310
        /*0078*/ 	.word	0x000000ff
        /*007c*/ 	.word	0x00032008
        /*0080*/ 	.short	0x0100
        /*0082*/ 	.byte	0x08
	.zero		1


	//   ....[3]....
        /*0084*/ 	.word	0x00000320
        /*0088*/ 	.word	0x000000ff
        /*008c*/ 	.word	0x00032030
        /*0090*/ 	.short	0x0100
        /*0092*/ 	.byte	0x08
	.zero		1


	//   ....[4]....
        /*0094*/ 	.word	0x00000330
        /*0098*/ 	.word	0x000000ff
        /*009c*/ 	.word	0x00032010
        /*00a0*/ 	.short	0x0100
        /*00a2*/ 	.byte	0x08
	.zero		1


	//   ....[5]....
        /*00a4*/ 	.word	0x00000340
        /*00a8*/ 	.word	0x000000ff
        /*00ac*/ 	.word	0x00032038
        /*00b0*/ 	.short	0x0100
        /*00b2*/ 	.byte	0x08
	.zero		1


	//   ....[6]....
        /*00b4*/ 	.word	0x00000350
        /*00b8*/ 	.word	0x000000ff
        /*00bc*/ 	.word	0x00032018
        /*00c0*/ 	.short	0x0100
        /*00c2*/ 	.byte	0x08
	.zero		1


	//   ....[7]....
        /*00c4*/ 	.word	0x00000360
        /*00c8*/ 	.word	0x000000ff
        /*00cc*/ 	.word	0x00032040
        /*00d0*/ 	.short	0x0100
        /*00d2*/ 	.byte	0x08
	.zero		1


	//   ....[8]....
        /*00d4*/ 	.word	0x00000370
        /*00d8*/ 	.word	0x000000ff
        /*00dc*/ 	.word	0x00032020
        /*00e0*/ 	.short	0x0100
        /*00e2*/ 	.byte	0x08
	.zero		1


	//   ....[9]....
        /*00e4*/ 	.word	0x00000380
        /*00e8*/ 	.word	0x000000ff
        /*00ec*/ 	.word	0x00032048
        /*00f0*/ 	.short	0x0100
        /*00f2*/ 	.byte	0x08
	.zero		1


	//   ....[10]....
        /*00f4*/ 	.word	0x00000f30
        /*00f8*/ 	.word	0x00000006
        /*00fc*/ 	.word	0x00032000
        /*0100*/ 	.short	0x010a
        /*0102*/ 	.byte	0x3f
	.zero		1


	//   ....[11]....
        /*0104*/ 	.word	0x000015b0
        /*0108*/ 	.word	0x00000008
        /*010c*/ 	.word	0x00032000
        /*0110*/ 	.short	0x010a
        /*0112*/ 	.byte	0x3f
	.zero		1


	//   ....[12]....
        /*0114*/ 	.word	0x00001b00
        /*0118*/ 	.word	0x00000007
        /*011c*/ 	.word	0x00000000
        /*0120*/ 	.short	0x0101
        /*0122*/ 	.byte	0x3f
	.zero		1


	//   ....[13]....
        /*0124*/ 	.word	0x00001d30
        /*0128*/ 	.word	0x00000003
        /*012c*/ 	.word	0x00000000
        /*0130*/ 	.short	0x0101
        /*0132*/ 	.byte	0x3f
	.zero		1


	//   ....[14]....
        /*0134*/ 	.word	0x0000c3f0
        /*0138*/ 	.word	0x0000000d
        /*013c*/ 	.word	0x00032028
        /*0140*/ 	.short	0x010a
        /*0142*/ 	.byte	0x3f
	.zero		1


	//   ....[15]....
        /*0144*/ 	.word	0x0000cc10
        /*0148*/ 	.word	0x00000004
        /*014c*/ 	.word	0x00000000
        /*0150*/ 	.short	0x010a
        /*0152*/ 	.byte	0x3f
	.zero		1


	//   ....[16]....
        /*0154*/ 	.word	0x0000ccc0
        /*0158*/ 	.word	0x00000000
        /*015c*/ 	.word	0x00000000
        /*0160*/ 	.short	0x010a
        /*0162*/ 	.byte	0x3f
	.zero		1


	//   ....[17]....
        /*0164*/ 	.word	0x0000cd70
        /*0168*/ 	.word	0x00000000
        /*016c*/ 	.word	0x00000000
        /*0170*/ 	.short	0x010a
        /*0172*/ 	.byte	0x3f
	.zero		1


	//   ....[18]....
        /*0174*/ 	.word	0x0000ce20
        /*0178*/ 	.word	0x00000000
        /*017c*/ 	.word	0x00000000
        /*0180*/ 	.short	0x010a
        /*0182*/ 	.byte	0x3f
	.zero		1


	//   ....[19]....
        /*0184*/ 	.word	0x0000ced0
        /*0188*/ 	.word	0x00000003
        /*018c*/ 	.word	0x00000000
        /*0190*/ 	.short	0x010a
        /*0192*/ 	.byte	0x3f
	.zero		1


	//----- nvinfo : EIATTR_NUM_MBARRIERS
	.align		4
.L_26:
        /*0194*/ 	.byte	0x03, 0x38
        /*0196*/ 	.short	0x000a


	//----- nvinfo : EIATTR_EXIT_INSTR_OFFSETS
	.align		4
        /*0198*/ 	.byte	0x04, 0x1c
        /*019a*/ 	.short	(.L_28 - .L_27)


	//   ....[0]....
.L_27:
        /*019c*/ 	.word	0x00000a60


	//   ....[1]....
        /*01a0*/ 	.word	0x00001e90


	//   ....[2]....
        /*01a4*/ 	.word	0x00008f30


	//   ....[3]....
        /*01a8*/ 	.word	0x00008f70


	//   ....[4]....
        /*01ac*/ 	.word	0x0000c1c0


	//   ....[5]....
        /*01b0*/ 	.word	0x0000c200


	//   ....[6]....
        /*01b4*/ 	.word	0x0000c220


	//   ....[7]....
        /*01b8*/ 	.word	0x0000cb00


	//   ....[8]....
        /*01bc*/ 	.word	0x0000cf00


	//----- nvinfo : EIATTR_MAX_THREADS
	.align		4
.L_28:
        /*01c0*/ 	.byte	0x04, 0x05
        /*01c2*/ 	.short	(.L_30 - .L_29)
.L_29:
        /*01c4*/ 	.word	0x00000100
        /*01c8*/ 	.word	0x00000001
        /*01cc*/ 	.word	0x00000001


	//----- nvinfo : EIATTR_CRS_STACK_SIZE
	.align		4
.L_30:
        /*01d0*/ 	.byte	0x04, 0x1e
        /*01d2*/ 	.short	(.L_32 - .L_31)
.L_31:
        /*01d4*/ 	.word	0x00000000


	//----- nvinfo : EIATTR_CBANK_PARAM_SIZE
	.align		4
.L_32:
        /*01d8*/ 	.byte	0x03, 0x19
        /*01da*/ 	.short	0x0470


	//----- nvinfo : EIATTR_PARAM_CBANK
	.align		4
        /*01dc*/ 	.byte	0x04, 0x0a
        /*01de*/ 	.short	(.L_34 - .L_33)
	.align		4
.L_33:
        /*01e0*/ 	.word	index@(.nv.constant0._ZN7cutlass13device_kernelINS_4conv6kernel13ConvUniversalINS1_16ConvProblemShapeILNS1_8OperatorE1ELi3EEENS1_10collective14CollectiveConvINS1_46MainloopSm90TmaGmmaWarpSpecializedImplicitGemmILS5_1ELi5ELi3EN4cute5tupleIJNSA_1CILi2EEENSC_ILi1EEESE_EEENS1_36KernelImplicitTmaWarpSpecializedSm90ELi1EEENSB_IJNSC_ILi256EEENSC_ILi64EEENSB_IJSJ_EEEEEENS_10bfloat16_tESM_NSA_8TiledMMAINSA_8MMA_AtomIJNSA_4SM904GMMA27MMA_64x64x16_F32BF16BF16_SSILNSQ_5MajorE0ELSS_1ELNSQ_7ScaleInE1ELST_1EEEEEENSA_6LayoutINSB_IJSE_SE_SE_EEENSB_IJNSC_ILi0EEESY_SY_EEEEENSB_IJNSA_10UnderscoreES11_S11_EEEEENS7_6detail26Sm90ImplicitGemmTileTraitsINSA_20SM90_TMA_LOAD_IM2COLENSA_14ComposedLayoutINSA_7SwizzleILi3ELi4ELi3EEENSA_18smem_ptr_flag_bitsILi16EEENSW_INSB_IJNSB_IJNSC_ILi8EEENSC_ILi32EEEEEENSB_IJSJ_SE_EEENSB_IJSE_NSC_ILi5EEEEEEEEENSB_IJNSB_IJSJ_NSC_ILi512EEEEEENSB_IJSE_SY_EEENSB_IJSY_NSC_ILi16384EEEEEEEEEEEEEvEENS15_INSA_23SM90_TMA_LOAD_MULTICASTENS17_IS19_S1B_NSW_INSB_IJS1F_NSB_IJS1C_S1C_EEES1H_EEENSB_IJS1L_S1K_NSB_IJSY_NSC_ILi4096EEEEEEEEEEEEEvEEEENS_8epilogue10collective6detail29Sm90TmaWarpSpecializedAdapterINS23_15DefaultEpilogueISM_NSB_IJNSB_IJllllEEESE_SY_EEES28_NS22_6thread17LinearCombinationISM_Li1EffLNS29_9ScaleType4KindE0ELNS_15FloatRoundStyleE2ESM_EENS_4gemm15EpilogueDefaultEEEEEvvEEEEvNT_6ParamsE)
        /*01e4*/ 	.short	0x0210
        /*01e6*/ 	.short	0x0470


	//----- nvinfo : EIATTR_SW_WAR
	.align		4
.L_34:
        /*01e8*/ 	.byte	0x04, 0x36
        /*01ea*/ 	.short	(.L_36 - .L_35)
.L_35:
        /*01ec*/ 	.word	0x00000008
.L_36:


//--------------------- .nv.callgraph             --------------------------
	.section	.nv.callgraph,"",@"SHT_CUDA_CALLGRAPH"
	.align	4
	.sectionentsize	8
	.align		4
        /*0000*/ 	.word	0x00000000
	.align		4
        /*0004*/ 	.word	0xffffffff
	.align		4
        /*0008*/ 	.word	0x00000000
	.align		4
        /*000c*/ 	.word	0xfffffffe
	.align		4
        /*0010*/ 	.word	0x00000000
	.align		4
        /*0014*/ 	.word	0xfffffffd
	.align		4
        /*0018*/ 	.word	0x00000000
	.align		4
        /*001c*/ 	.word	0xfffffffc


//--------------------- .nv.constant4             --------------------------
	.section	.nv.constant4,"a",@progbits
	.align	8
	.align		8
.nv.constant4:
        /*0000*/ 	.dword	_ZN39_INTERNAL_7c929233_4_k_cu_f2fff043_32424cuda3std3__45__cpo5beginE
	.align		8
        /*0008*/ 	.dword	_ZN39_INTERNAL_7c929233_4_k_cu_f2fff043_32424cuda3std3__45__cpo3endE
	.align		8
        /*0010*/ 	.dword	_ZN39_INTERNAL_7c929233_4_k_cu_f2fff043_32424cuda3std3__45__cpo6cbeginE
	.align		8
        /*0018*/ 	.dword	_ZN39_INTERNAL_7c929233_4_k_cu_f2fff043_32424cuda3std3__45__cpo4cendE
	.align		8
        /*0020*/ 	.dword	_ZN39_INTERNAL_7c929233_4_k_cu_f2fff043_32424cuda3std3__441_GLOBAL__N__7c929233_4_k_cu_f2fff043_32426ignoreE
	.align		8
        /*0028*/ 	.dword	_ZN39_INTERNAL_7c929233_4_k_cu_f2fff043_32424cuda3std3__419piecewise_constructE
	.align		8
        /*0030*/ 	.dword	_ZN39_INTERNAL_7c929233_4_k_cu_f2fff043_32424cuda3std3__48in_placeE
	.align		8
        /*0038*/ 	.dword	_ZN39_INTERNAL_7c929233_4_k_cu_f2fff043_32424cuda3std6ranges3__45__cpo4swapE
	.align		8
        /*0040*/ 	.dword	_ZN39_INTERNAL_7c929233_4_k_cu_f2fff043_32424cuda3std6ranges3__45__cpo9iter_moveE
	.align		8
        /*0048*/ 	.dword	_ZN39_INTERNAL_7c929233_4_k_cu_f2fff043_32424cute7productE
	.align		8
        /*0050*/ 	.dword	_ZN39_INTERNAL_7c929233_4_k_cu_f2fff043_32424cute1_E


//--------------------- .text._ZN7cutlass13device_kernelINS_4conv6kernel13ConvUniversalINS1_16ConvProblemShapeILNS1_8OperatorE1ELi3EEENS1_10collective14CollectiveConvINS1_46MainloopSm90TmaGmmaWarpSpecializedImplicitGemmILS5_1ELi5ELi3EN4cute5tupleIJNSA_1CILi2EEENSC_ILi1EEESE_EEENS1_36KernelImplicitTmaWarpSpecializedSm90ELi1EEENSB_IJNSC_ILi256EEENSC_ILi64EEENSB_IJSJ_EEEEEENS_10bfloat16_tESM_NSA_8TiledMMAINSA_8MMA_AtomIJNSA_4SM904GMMA27MMA_64x64x16_F32BF16BF16_SSILNSQ_5MajorE0ELSS_1ELNSQ_7ScaleInE1ELST_1EEEEEENSA_6LayoutINSB_IJSE_SE_SE_EEENSB_IJNSC_ILi0EEESY_SY_EEEEENSB_IJNSA_10UnderscoreES11_S11_EEEEENS7_6detail26Sm90ImplicitGemmTileTraitsINSA_20SM90_TMA_LOAD_IM2COLENSA_14ComposedLayoutINSA_7SwizzleILi3ELi4ELi3EEENSA_18smem_ptr_flag_bitsILi16EEENSW_INSB_IJNSB_IJNSC_ILi8EEENSC_ILi32EEEEEENSB_IJSJ_SE_EEENSB_IJSE_NSC_ILi5EEEEEEEEENSB_IJNSB_IJSJ_NSC_ILi512EEEEEENSB_IJSE_SY_EEENSB_IJSY_NSC_ILi16384EEEEEEEEEEEEEvEENS15_INSA_23SM90_TMA_LOAD_MULTICASTENS17_IS19_S1B_NSW_INSB_IJS1F_NSB_IJS1C_S1C_EEES1H_EEENSB_IJS1L_S1K_NSB_IJSY_NSC_ILi4096EEEEEEEEEEEEEvEEEENS_8epilogue10collective6detail29Sm90TmaWarpSpecializedAdapterINS23_15DefaultEpilogueISM_NSB_IJNSB_IJllllEEESE_SY_EEES28_NS22_6thread17LinearCombinationISM_Li1EffLNS29_9ScaleType4KindE0ELNS_15FloatRoundStyleE2ESM_EENS_4gemm15EpilogueDefaultEEEEEvvEEEEvNT_6ParamsE --------------------------
	.section	.text._ZN7cutlass13device_kernelINS_4conv6kernel13ConvUniversalINS1_16ConvProblemShapeILNS1_8OperatorE1ELi3EEENS1_10collective14CollectiveConvINS1_46MainloopSm90TmaGmmaWarpSpecializedImplicitGemmILS5_1ELi5ELi3EN4cute5tupleIJNSA_1CILi2EEENSC_ILi1EEESE_EEENS1_36KernelImplicitTmaWarpSpecializedSm90ELi1EEENSB_IJNSC_ILi256EEENSC_ILi64EEENSB_IJSJ_EEEEEENS_10bfloat16_tESM_NSA_8TiledMMAINSA_8MMA_AtomIJNSA_4SM904GMMA27MMA_64x64x16_F32BF16BF16_SSILNSQ_5MajorE0ELSS_1ELNSQ_7ScaleInE1ELST_1EEEEEENSA_6LayoutINSB_IJSE_SE_SE_EEENSB_IJNSC_ILi0EEESY_SY_EEEEENSB_IJNSA_10UnderscoreES11_S11_EEEEENS7_6detail26Sm90ImplicitGemmTileTraitsINSA_20SM90_TMA_LOAD_IM2COLENSA_14ComposedLayoutINSA_7SwizzleILi3ELi4ELi3EEENSA_18smem_ptr_flag_bitsILi16EEENSW_INSB_IJNSB_IJNSC_ILi8EEENSC_ILi32EEEEEENSB_IJSJ_SE_EEENSB_IJSE_NSC_ILi5EEEEEEEEENSB_IJNSB_IJSJ_NSC_ILi512EEEEEENSB_IJSE_SY_EEENSB_IJSY_NSC_ILi16384EEEEEEEEEEEEEvEENS15_INSA_23SM90_TMA_LOAD_MULTICASTENS17_IS19_S1B_NSW_INSB_IJS1F_NSB_IJS1C_S1C_EEES1H_EEENSB_IJS1L_S1K_NSB_IJSY_NSC_ILi4096EEEEEEEEEEEEEvEEEENS_8epilogue10collective6detail29Sm90TmaWarpSpecializedAdapterINS23_15DefaultEpilogueISM_NSB_IJNSB_IJllllEEESE_SY_EEES28_NS22_6thread17LinearCombinationISM_Li1EffLNS29_9ScaleType4KindE0ELNS_15FloatRoundStyleE2ESM_EENS_4gemm15EpilogueDefaultEEEEEvvEEEEvNT_6ParamsE,"ax",@progbits
	.align	128
.text._ZN7cutlass13device_kernelINS_4conv6kernel13ConvUniversalINS1_16ConvProblemShapeILNS1_8OperatorE1ELi3EEENS1_10collective14CollectiveConvINS1_46MainloopSm90TmaGmmaWarpSpecializedImplicitGemmILS5_1ELi5ELi3EN4cute5tupleIJNSA_1CILi2EEENSC_ILi1EEESE_EEENS1_36KernelImplicitTmaWarpSpecializedSm90ELi1EEENSB_IJNSC_ILi256EEENSC_ILi64EEENSB_IJSJ_EEEEEENS_10bfloat16_tESM_NSA_8TiledMMAINSA_8MMA_AtomIJNSA_4SM904GMMA27MMA_64x64x16_F32BF16BF16_SSILNSQ_5MajorE0ELSS_1ELNSQ_7ScaleInE1ELST_1EEEEEENSA_6LayoutINSB_IJSE_SE_SE_EEENSB_IJNSC_ILi0EEESY_SY_EEEEENSB_IJNSA_10UnderscoreES11_S11_EEEEENS7_6detail26Sm90ImplicitGemmTileTraitsINSA_20SM90_TMA_LOAD_IM2COLENSA_14ComposedLayoutINSA_7SwizzleILi3ELi4ELi3EEENSA_18smem_ptr_flag_bitsILi16EEENSW_INSB_IJNSB_IJNSC_ILi8EEENSC_ILi32EEEEEENSB_IJSJ_SE_EEENSB_IJSE_NSC_ILi5EEEEEEEEENSB_IJNSB_IJSJ_NSC_ILi512EEEEEENSB_IJSE_SY_EEENSB_IJSY_NSC_ILi16384EEEEEEEEEEEEEvEENS15_INSA_23SM90_TMA_LOAD_MULTICASTENS17_IS19_S1B_NSW_INSB_IJS1F_NSB_IJS1C_S1C_EEES1H_EEENSB_IJS1L_S1K_NSB_IJSY_NSC_ILi4096EEEEEEEEEEEEEvEEEENS_8epilogue10collective6detail29Sm90TmaWarpSpecializedAdapterINS23_15DefaultEpilogueISM_NSB_IJNSB_IJllllEEESE_SY_EEES28_NS22_6thread17LinearCombinationISM_Li1EffLNS29_9ScaleType4KindE0ELNS_15FloatRoundStyleE2ESM_EENS_4gemm15EpilogueDefaultEEEEEvvEEEEvNT_6ParamsE:
        .type           _ZN7cutlass13device_kernelINS_4conv6kernel13ConvUniversalINS1_16ConvProblemShapeILNS1_8OperatorE1ELi3EEENS1_10collective14CollectiveConvINS1_46MainloopSm90TmaGmmaWarpSpecializedImplicitGemmILS5_1ELi5ELi3EN4cute5tupleIJNSA_1CILi2EEENSC_ILi1EEESE_EEENS1_36KernelImplicitTmaWarpSpecializedSm90ELi1EEENSB_IJNSC_ILi256EEENSC_ILi64EEENSB_IJSJ_EEEEEENS_10bfloat16_tESM_NSA_8TiledMMAINSA_8MMA_AtomIJNSA_4SM904GMMA27MMA_64x64x16_F32BF16BF16_SSILNSQ_5MajorE0ELSS_1ELNSQ_7ScaleInE1ELST_1EEEEEENSA_6LayoutINSB_IJSE_SE_SE_EEENSB_IJNSC_ILi0EEESY_SY_EEEEENSB_IJNSA_10UnderscoreES11_S11_EEEEENS7_6detail26Sm90ImplicitGemmTileTraitsINSA_20SM90_TMA_LOAD_IM2COLENSA_14ComposedLayoutINSA_7SwizzleILi3ELi4ELi3EEENSA_18smem_ptr_flag_bitsILi16EEENSW_INSB_IJNSB_IJNSC_ILi8EEENSC_ILi32EEEEEENSB_IJSJ_SE_EEENSB_IJSE_NSC_ILi5EEEEEEEEENSB_IJNSB_IJSJ_NSC_ILi512EEEEEENSB_IJSE_SY_EEENSB_IJSY_NSC_ILi16384EEEEEEEEEEEEEvEENS15_INSA_23SM90_TMA_LOAD_MULTICASTENS17_IS19_S1B_NSW_INSB_IJS1F_NSB_IJS1C_S1C_EEES1H_EEENSB_IJS1L_S1K_NSB_IJSY_NSC_ILi4096EEEEEEEEEEEEEvEEEENS_8epilogue10collective6detail29Sm90TmaWarpSpecializedAdapterINS23_15DefaultEpilogueISM_NSB_IJNSB_IJllllEEESE_SY_EEES28_NS22_6thread17LinearCombinationISM_Li1EffLNS29_9ScaleType4KindE0ELNS_15FloatRoundStyleE2ESM_EENS_4gemm15EpilogueDefaultEEEEEvvEEEEvNT_6ParamsE,@function
        .size           _ZN7cutlass13device_kernelINS_4conv6kernel13ConvUniversalINS1_16ConvProblemShapeILNS1_8OperatorE1ELi3EEENS1_10collective14CollectiveConvINS1_46MainloopSm90TmaGmmaWarpSpecializedImplicitGemmILS5_1ELi5ELi3EN4cute5tupleIJNSA_1CILi2EEENSC_ILi1EEESE_EEENS1_36KernelImplicitTmaWarpSpecializedSm90ELi1EEENSB_IJNSC_ILi256EEENSC_ILi64EEENSB_IJSJ_EEEEEENS_10bfloat16_tESM_NSA_8TiledMMAINSA_8MMA_AtomIJNSA_4SM904GMMA27MMA_64x64x16_F32BF16BF16_SSILNSQ_5MajorE0ELSS_1ELNSQ_7ScaleInE1ELST_1EEEEEENSA_6LayoutINSB_IJSE_SE_SE_EEENSB_IJNSC_ILi0EEESY_SY_EEEEENSB_IJNSA_10UnderscoreES11_S11_EEEEENS7_6detail26Sm90ImplicitGemmTileTraitsINSA_20SM90_TMA_LOAD_IM2COLENSA_14ComposedLayoutINSA_7SwizzleILi3ELi4ELi3EEENSA_18smem_ptr_flag_bitsILi16EEENSW_INSB_IJNSB_IJNSC_ILi8EEENSC_ILi32EEEEEENSB_IJSJ_SE_EEENSB_IJSE_NSC_ILi5EEEEEEEEENSB_IJNSB_IJSJ_NSC_ILi512EEEEEENSB_IJSE_SY_EEENSB_IJSY_NSC_ILi16384EEEEEEEEEEEEEvEENS15_INSA_23SM90_TMA_LOAD_MULTICASTENS17_IS19_S1B_NSW_INSB_IJS1F_NSB_IJS1C_S1C_EEES1H_EEENSB_IJS1L_S1K_NSB_IJSY_NSC_ILi4096EEEEEEEEEEEEEvEEEENS_8epilogue10collective6detail29Sm90TmaWarpSpecializedAdapterINS23_15DefaultEpilogueISM_NSB_IJNSB_IJllllEEESE_SY_EEES28_NS22_6thread17LinearCombinationISM_Li1EffLNS29_9ScaleType4KindE0ELNS_15FloatRoundStyleE2ESM_EENS_4gemm15EpilogueDefaultEEEEEvvEEEEvNT_6ParamsE,(.L_x_260 - _ZN7cutlass13device_kernelINS_4conv6kernel13ConvUniversalINS1_16ConvProblemShapeILNS1_8OperatorE1ELi3EEENS1_10collective14CollectiveConvINS1_46MainloopSm90TmaGmmaWarpSpecializedImplicitGemmILS5_1ELi5ELi3EN4cute5tupleIJNSA_1CILi2EEENSC_ILi1EEESE_EEENS1_36KernelImplicitTmaWarpSpecializedSm90ELi1EEENSB_IJNSC_ILi256EEENSC_ILi64EEENSB_IJSJ_EEEEEENS_10bfloat16_tESM_NSA_8TiledMMAINSA_8MMA_AtomIJNSA_4SM904GMMA27MMA_64x64x16_F32BF16BF16_SSILNSQ_5MajorE0ELSS_1ELNSQ_7ScaleInE1ELST_1EEEEEENSA_6LayoutINSB_IJSE_SE_SE_EEENSB_IJNSC_ILi0EEESY_SY_EEEEENSB_IJNSA_10UnderscoreES11_S11_EEEEENS7_6detail26Sm90ImplicitGemmTileTraitsINSA_20SM90_TMA_LOAD_IM2COLENSA_14ComposedLayoutINSA_7SwizzleILi3ELi4ELi3EEENSA_18smem_ptr_flag_bitsILi16EEENSW_INSB_IJNSB_IJNSC_ILi8EEENSC_ILi32EEEEEENSB_IJSJ_SE_EEENSB_IJSE_NSC_ILi5EEEEEEEEENSB_IJNSB_IJSJ_NSC_ILi512EEEEEENSB_IJSE_SY_EEENSB_IJSY_NSC_ILi16384EEEEEEEEEEEEEvEENS15_INSA_23SM90_TMA_LOAD_MULTICASTENS17_IS19_S1B_NSW_INSB_IJS1F_NSB_IJS1C_S1C_EEES1H_EEENSB_IJS1L_S1K_NSB_IJSY_NSC_ILi4096EEEEEEEEEEEEEvEEEENS_8epilogue10collective6detail29Sm90TmaWarpSpecializedAdapterINS23_15DefaultEpilogueISM_NSB_IJNSB_IJllllEEESE_SY_EEES28_NS22_6thread17LinearCombinationISM_Li1EffLNS29_9ScaleType4KindE0ELNS_15FloatRoundStyleE2ESM_EENS_4gemm15EpilogueDefaultEEEEEvvEEEEvNT_6ParamsE)
        .other          _ZN7cutlass13device_kernelINS_4conv6kernel13ConvUniversalINS1_16ConvProblemShapeILNS1_8OperatorE1ELi3EEENS1_10collective14CollectiveConvINS1_46MainloopSm90TmaGmmaWarpSpecializedImplicitGemmILS5_1ELi5ELi3EN4cute5tupleIJNSA_1CILi2EEENSC_ILi1EEESE_EEENS1_36KernelImplicitTmaWarpSpecializedSm90ELi1EEENSB_IJNSC_ILi256EEENSC_ILi64EEENSB_IJSJ_EEEEEENS_10bfloat16_tESM_NSA_8TiledMMAINSA_8MMA_AtomIJNSA_4SM904GMMA27MMA_64x64x16_F32BF16BF16_SSILNSQ_5MajorE0ELSS_1ELNSQ_7ScaleInE1ELST_1EEEEEENSA_6LayoutINSB_IJSE_SE_SE_EEENSB_IJNSC_ILi0EEESY_SY_EEEEENSB_IJNSA_10UnderscoreES11_S11_EEEEENS7_6detail26Sm90ImplicitGemmTileTraitsINSA_20SM90_TMA_LOAD_IM2COLENSA_14ComposedLayoutINSA_7SwizzleILi3ELi4ELi3EEENSA_18smem_ptr_flag_bitsILi16EEENSW_INSB_IJNSB_IJNSC_ILi8EEENSC_ILi32EEEEEENSB_IJSJ_SE_EEENSB_IJSE_NSC_ILi5EEEEEEEEENSB_IJNSB_IJSJ_NSC_ILi512EEEEEENSB_IJSE_SY_EEENSB_IJSY_NSC_ILi16384EEEEEEEEEEEEEvEENS15_INSA_23SM90_TMA_LOAD_MULTICASTENS17_IS19_S1B_NSW_INSB_IJS1F_NSB_IJS1C_S1C_EEES1H_EEENSB_IJS1L_S1K_NSB_IJSY_NSC_ILi4096EEEEEEEEEEEEEvEEEENS_8epilogue10collective6detail29Sm90TmaWarpSpecializedAdapterINS23_15DefaultEpilogueISM_NSB_IJNSB_IJllllEEESE_SY_EEES28_NS22_6thread17LinearCombinationISM_Li1EffLNS29_9ScaleType4KindE0ELNS_15FloatRoundStyleE2ESM_EENS_4gemm15EpilogueDefaultEEEEEvvEEEEvNT_6ParamsE,@"STO_CUDA_ENTRY STV_DEFAULT"
_ZN7cutlass13device_kernelINS_4conv6kernel13ConvUniversalINS1_16ConvProblemShapeILNS1_8OperatorE1ELi3EEENS1_10collective14CollectiveConvINS1_46MainloopSm90TmaGmmaWarpSpecializedImplicitGemmILS5_1ELi5ELi3EN4cute5tupleIJNSA_1CILi2EEENSC_ILi1EEESE_EEENS1_36KernelImplicitTmaWarpSpecializedSm90ELi1EEENSB_IJNSC_ILi256EEENSC_ILi64EEENSB_IJSJ_EEEEEENS_10bfloat16_tESM_NSA_8TiledMMAINSA_8MMA_AtomIJNSA_4SM904GMMA27MMA_64x64x16_F32BF16BF16_SSILNSQ_5MajorE0ELSS_1ELNSQ_7ScaleInE1ELST_1EEEEEENSA_6LayoutINSB_IJSE_SE_SE_EEENSB_IJNSC_ILi0EEESY_SY_EEEEENSB_IJNSA_10UnderscoreES11_S11_EEEEENS7_6detail26Sm90ImplicitGemmTileTraitsINSA_20SM90_TMA_LOAD_IM2COLENSA_14ComposedLayoutINSA_7SwizzleILi3ELi4ELi3EEENSA_18smem_ptr_flag_bitsILi16EEENSW_INSB_IJNSB_IJNSC_ILi8EEENSC_ILi32EEEEEENSB_IJSJ_SE_EEENSB_IJSE_NSC_ILi5EEEEEEEEENSB_IJNSB_IJSJ_NSC_ILi512EEEEEENSB_IJSE_SY_EEENSB_IJSY_NSC_ILi16384EEEEEEEEEEEEEvEENS15_INSA_23SM90_TMA_LOAD_MULTICASTENS17_IS19_S1B_NSW_INSB_IJS1F_NSB_IJS1C_S1C_EEES1H_EEENSB_IJS1L_S1K_NSB_IJSY_NSC_ILi4096EEEEEEEEEEEEEvEEEENS_8epilogue10collective6detail29Sm90TmaWarpSpecializedAdapterINS23_15DefaultEpilogueISM_NSB_IJNSB_IJllllEEESE_SY_EEES28_NS22_6thread17LinearCombinationISM_Li1EffLNS29_9ScaleType4KindE0ELNS_15FloatRoundStyleE2ESM_EENS_4gemm15EpilogueDefaultEEEEEvvEEEEvNT_6ParamsE:
[----:B------:R-:W-:Y:S01]  /*0000*/  LDC R1, c[0x0][0x28] ;  /* 0x00000a00ff017b82 */ /* 0x000fe20000000800 */
[----:B------:R-:W0:Y:S01]  /*0010*/  S2R R9, SR_TID.X ;  /* 0x0000000000097919 */ /* 0x000e220000002100 */
[----:B------:R-:W-:Y:S01]  /*0020*/  ELECT P0, URZ, PT ;  /* 0x00000000003f782f */ /* 0x000fe20003800000 */
[----:B------:R-:W-:Y:S01]  /*0030*/  BSSY B0, `(.L_x_0) ;  /* 0x0000010000007945 */ /* 0x000fe20003800000 */
[----:B------:R-:W1:Y:S01]  /*0040*/  S2R R10, SR_CTAID.X ;  /* 0x00000000000a7919 */ /* 0x000e620000002500 */
[--C-:B0-----:R-:W-:Y:S02]  /*0050*/  SHF.R.U32.HI R0, RZ, 0x5, R9.reuse ;  /* 0x00000005ff007819 */ /* 0x101fe40000011609 */
[----:B------:R-:W-:-:S03]  /*0060*/  SHF.R.U32.HI R3, RZ, 0x7, R9 ;  /* 0x00000007ff037819 */ /* 0x000fc60000011609 */
[----:B------:R-:W0:Y:S04]  /*0070*/  SHFL.IDX PT, R2, R0, RZ, 0x1f ;  /* 0x00001fff00027589 */ /* 0x000e2800000e0000 */
[----:B------:R2:W3:Y:S01]  /*0080*/  SHFL.IDX PT, R8, R3, RZ, 0x1f ;  /* 0x00001fff03087589 */ /* 0x0004e200000e0000 */
[----:B0-----:R-:W-:-:S13]  /*0090*/  ISETP.NE.OR P0, PT, R2, RZ, !P0 ;  /* 0x000000ff0200720c */ /* 0x001fda0004705670 */
[----:B-123--:R-:W-:Y:S05]  /*00a0*/  @P0 BRA `(.L_x_1) ;  /* 0x0000000000200947 */ /* 0x00efea0003800000 */
[----:B------:R-:W-:Y:S02]  /*00b0*/  ULDC.64 UR4, c[0x0][0x198] ;  /* 0x0000660000047ab9 */ /* 0x000fe40000000a00 */
[----:B------:R-:W-:Y:S02]  /*00c0*/  UIADD3 UR6, UP0, UR4, 0xf0, URZ ;  /* 0x000000f004067890 */ /* 0x000fe4000ff1e03f */
[----:B------:R-:W-:Y:S02]  /*00d0*/  UIADD3 UR4, UP1, UR4, 0x270, URZ ;  /* 0x0000027004047890 */ /* 0x000fe4000ff3e03f */
[----:B------:R-:W-:Y:S02]  /*00e0*/  UIADD3.X UR7, URZ, UR5, URZ, UP0, !UPT ;  /* 0x000000053f077290 */ /* 0x000fe400087fe43f */
[----:B------:R-:W-:-:S07]  /*00f0*/  UIADD3.X UR5, URZ, UR5, URZ, UP1, !UPT ;  /* 0x000000053f057290 */ /* 0x000fce0008ffe43f */
[----:B------:R0:W-:Y:S02]  /*0100*/  UTMACCTL.PF [UR6] ;  /* 0x00000000060079b9 */ /* 0x0001e40008040000 */
[----:B------:R0:W-:Y:S02]  /*0110*/  UTMACCTL.PF [UR4] ;  /* 0x00000000040079b9 */ /* 0x0001e40008040000 */
[----:B0-----:R-:W-:Y:S01]  /*0120*/  NOP ;  /* 0x0000000000007918 */ /* 0x001fe20000000000 */
.L_x_1:
[----:B------:R-:W-:Y:S05]  /*0130*/  BSYNC B0 ;  /* 0x0000000000007941 */ /* 0x000fea0003800000 */
.L_x_0:
[----:B------:R-:W0:Y:S01]  /*0140*/  SHFL.IDX PT, R0, R0, RZ, 0x1f ;  /* 0x00001fff00007589 */ /* 0x000e2200000e0000 */
[----:B------:R-:W-:Y:S02]  /*0150*/  SHF.R.S32.HI R4, RZ, 0x1f, R9 ;  /* 0x0000001fff047819 */ /* 0x000fe40000011409 */
[----:B------:R-:W-:Y:S01]  /*0160*/  I2FP.F32.U32 R6, R10 ;  /* 0x0000000a00067245 */ /* 0x000fe20000201000 */
[----:B------:R-:W1:Y:S01]  /*0170*/  S2R R12, SR_CTAID.Y ;  /* 0x00000000000c7919 */ /* 0x000e620000002600 */
[----:B------:R-:W-:-:S04]  /*0180*/  LEA.HI R4, R4, R9, RZ, 0x7 ;  /* 0x0000000904047211 */ /* 0x000fc800078f38ff */
[----:B------:R-:W-:-:S05]  /*0190*/  LOP3.LUT R4, R4, 0xffffff80, RZ, 0xc0, !PT ;  /* 0xffffff8004047812 */ /* 0x000fca00078ec0ff */
[----:B------:R-:W-:-:S05]  /*01a0*/  IMAD.IADD R16, R9, 0x1, -R4 ;  /* 0x0000000109107824 */ /* 0x000fca00078e0a04 */
[----:B------:R-:W-:-:S04]  /*01b0*/  SHF.R.S32.HI R3, RZ, 0x1f, R16 ;  /* 0x0000001fff037819 */ /* 0x000fc80000011410 */
[----:B------:R-:W-:Y:S02]  /*01c0*/  LEA.HI R3, R3, R16, RZ, 0x3 ;  /* 0x0000001003037211 */ /* 0x000fe400078f18ff */
[----:B0-----:R-:W-:Y:S02]  /*01d0*/  ISETP.NE.AND P0, PT, R0, RZ, PT ;  /* 0x000000ff0000720c */ /* 0x001fe40003f05270 */
[--C-:B------:R-:W-:Y:S02]  /*01e0*/  SHF.R.S32.HI R4, RZ, 0x3, R3.reuse ;  /* 0x00000003ff047819 */ /* 0x100fe40000011403 */
[----:B------:R-:W-:Y:S02]  /*01f0*/  SHF.R.S32.HI R3, RZ, 0x1f, R3 ;  /* 0x0000001fff037819 */ /* 0x000fe40000011403 */
[----:B------:R-:W-:-:S07]  /*0200*/  SHF.R.S32.HI R5, RZ, 0x1f, R0 ;  /* 0x0000001fff057819 */ /* 0x000fce0000011400 */
[----:B-1----:R-:W-:Y:S05]  /*0210*/  @P0 BRA `(.L_x_2) ;  /* 0x0000000000600947 */ /* 0x002fea0003800000 */
[----:B------:R-:W0:Y:S01]  /*0220*/  S2UR UR8, SR_CgaCtaId ;  /* 0x00000000000879c3 */ /* 0x000e220000008800 */
[----:B------:R-:W-:Y:S01]  /*0230*/  UMOV UR4, 0x400 ;  /* 0x0000040000047882 */ /* 0x000fe20000000000 */
[----:B------:R-:W-:Y:S01]  /*0240*/  UMOV UR5, 0x1 ;  /* 0x0000000100057882 */ /* 0x000fe20000000000 */
[----:B------:R-:W-:Y:S01]  /*0250*/  UMOV UR6, 0x2 ;  /* 0x0000000200067882 */ /* 0x000fe20000000000 */
[----:B------:R-:W-:Y:S01]  /*0260*/  ELECT P0, URZ, PT ;  /* 0x00000000003f782f */ /* 0x000fe20003800000 */
[----:B------:R-:W-:-:S04]  /*0270*/  UIADD3 UR6, -UR6, 0x100000, URZ ;  /* 0x0010000006067890 */ /* 0x000fc8000fffe13f */
[----:B------:R-:W-:Y:S02]  /*0280*/  USHF.L.U32 UR7, UR6, 0xb, URZ ;  /* 0x0000000b06077899 */ /* 0x000fe4000800063f */
[----:B------:R-:W-:Y:S02]  /*0290*/  USHF.L.U32 UR6, UR6, 0x1, URZ ;  /* 0x0000000106067899 */ /* 0x000fe4000800063f */
[----:B0-----:R-:W-:Y:S02]  /*02a0*/  ULEA UR8, UR8, UR4, 0x18 ;  /* 0x0000000408087291 */ /* 0x001fe4000f8ec03f */
[----:B------:R-:W-:-:S04]  /*02b0*/  UIADD3 UR4, -UR5, 0x100000, URZ ;  /* 0x0010000005047890 */ /* 0x000fc8000fffe13f */
[----:B------:R-:W-:Y:S02]  /*02c0*/  USHF.L.U32 UR5, UR4, 0xb, URZ ;  /* 0x0000000b04057899 */ /* 0x000fe4000800063f */
[----:B------:R-:W-:Y:S01]  /*02d0*/  USHF.L.U32 UR4, UR4, 0x1, URZ ;  /* 0x0000000104047899 */ /* 0x000fe2000800063f */
[----:B------:R-:W0:Y:S11]  /*02e0*/  FENCE.VIEW.ASYNC.S ;  /* 0x00000000000073c6 */ /* 0x000e360000000000 */
[----:B0-----:R0:W1:Y:S01]  /*02f0*/  SYNCS.EXCH.64 URZ, [UR8+0x32000], UR4 ;  /* 0x03200004083f75b2 */ /* 0x0010620008000100 */
[----:B------:R0:W2:Y:S01]  /*0300*/  SYNCS.EXCH.64 URZ, [UR8+0x32028], UR6 ;  /* 0x03202806083f75b2 */ /* 0x0000a20008000100 */
[----:B------:R0:W3:Y:S01]  /*0310*/  SYNCS.EXCH.64 URZ, [UR8+0x32008], UR4 ;  /* 0x03200804083f75b2 */ /* 0x0000e20008000100 */
[----:B------:R0:W4:Y:S01]  /*0320*/  SYNCS.EXCH.64 URZ, [UR8+0x32030], UR6 ;  /* 0x03203006083f75b2 */ /* 0x0001220008000100 */
[----:B------:R0:W0:Y:S01]  /*0330*/  SYNCS.EXCH.64 URZ, [UR8+0x32010], UR4 ;  /* 0x03201004083f75b2 */ /* 0x0000220008000100 */
[----:B------:R0:W0:Y:S01]  /*0340*/  SYNCS.EXCH.64 URZ, [UR8+0x32038], UR6 ;  /* 0x03203806083f75b2 */ /* 0x0000220008000100 */
[----:B------:R0:W0:Y:S01]  /*0350*/  SYNCS.EXCH.64 URZ, [UR8+0x32018], UR4 ;  /* 0x03201804083f75b2 */ /* 0x0000220008000100 */
[----:B------:R0:W0:Y:S01]  /*0360*/  SYNCS.EXCH.64 URZ, [UR8+0x32040], UR6 ;  /* 0x03204006083f75b2 */ /* 0x0000220008000100 */
[----:B------:R0:W0:Y:S01]  /*0370*/  SYNCS.EXCH.64 URZ, [UR8+0x32020], UR4 ;  /* 0x03202004083f75b2 */ /* 0x0000220008000100 */
[----:B------:R0:W0:Y:S01]  /*0380*/  SYNCS.EXCH.64 URZ, [UR8+0x32048], UR6 ;  /* 0x03204806083f75b2 */ /* 0x0000220008000100 */
[----:B------:R-:W-:Y:S01]  /*0390*/  NOP ;  /* 0x0000000000007918 */ /* 0x000fe20000000000 */
.L_x_2:
[----:B0-----:R-:W-:Y:S01]  /*03a0*/  ULDC UR4, c[0x0][0x150] ;  /* 0x0000540000047ab9 */ /* 0x001fe20000000800 */
[----:B------:R-:W-:Y:S01]  /*03b0*/  LEA.HI R3, R3, R4, RZ, 0x2 ;  /* 0x0000000403037211 */ /* 0x000fe200078f10ff */
[----:B------:R-:W-:Y:S01]  /*03c0*/  FMUL R6, R6, UR4 ;  /* 0x0000000406067c20 */ /* 0x000fe20008400000 */
[----:B------:R-:W-:Y:S01]  /*03d0*/  LEA.HI R5, R5, R0, RZ, 0x2 ;  /* 0x0000000005057211 */ /* 0x000fe200078f10ff */
[----:B------:R-:W-:Y:S01]  /*03e0*/  ULDC UR4, c[0x0][0x154] ;  /* 0x0000550000047ab9 */ /* 0x000fe20000000800 */
[----:B------:R-:W-:Y:S01]  /*03f0*/  LOP3.LUT R3, R3, 0xfffffffc, RZ, 0xc0, !PT ;  /* 0xfffffffc03037812 */ /* 0x000fe200078ec0ff */
[----:B------:R-:W0:Y:S01]  /*0400*/  LDC R11, c[0x0][0x140] ;  /* 0x00005000ff0b7b82 */ /* 0x000e220000000800 */
[----:B------:R-:W-:Y:S01]  /*0410*/  LOP3.LUT R5, R5, 0x3ffffffc, RZ, 0xc0, !PT ;  /* 0x3ffffffc05057812 */ /* 0x000fe200078ec0ff */
[----:B------:R-:W5:Y:S01]  /*0420*/  F2I.U32.TRUNC.NTZ R6, R6 ;  /* 0x0000000600067305 */ /* 0x000f62000020f000 */
[----:B------:R-:W-:Y:S01]  /*0430*/  LOP3.LUT P0, RZ, R16, 0x7, RZ, 0xc0, !PT ;  /* 0x0000000710ff7812 */ /* 0x000fe2000780c0ff */
[----:B------:R-:W-:Y:S01]  /*0440*/  IMAD.IADD R3, R4, 0x1, -R3 ;  /* 0x0000000104037824 */ /* 0x000fe200078e0a03 */
[----:B------:R-:W-:Y:S01]  /*0450*/  I2FP.F32.U32 R4, R12 ;  /* 0x0000000c00047245 */ /* 0x000fe20000201000 */
[----:B------:R-:W-:Y:S01]  /*0460*/  IMAD.IADD R0, R0, 0x1, -R5 ;  /* 0x0000000100007824 */ /* 0x000fe200078e0a05 */
[----:B------:R-:W-:Y:S01]  /*0470*/  ISETP.NE.AND P3, PT, R8, 0x1, PT ;  /* 0x000000010800780c */ /* 0x000fe20003f65270 */
[----:B------:R-:W-:Y:S01]  /*0480*/  NOP ;  /* 0x0000000000007918 */ /* 0x000fe20000000000 */
[----:B------:R-:W-:Y:S01]  /*0490*/  NOP ;  /* 0x0000000000007918 */ /* 0x000fe20000000000 */
[----:B------:R-:W-:-:S02]  /*04a0*/  IMAD R0, R0, 0x4, R3 ;  /* 0x0000000400007824 */ /* 0x000fc400078e0203 */
[----:B------:R-:W-:Y:S01]  /*04b0*/  FMUL R7, R4, UR4 ;  /* 0x0000000404077c20 */ /* 0x000fe20008400000 */
[----:B------:R-:W-:Y:S02]  /*04c0*/  ULDC UR4, c[0x0][0x144] ;  /* 0x0000510000047ab9 */ /* 0x000fe40000000800 */
[C---:B------:R-:W-:Y:S01]  /*04d0*/  LEA.HI R3, R0.reuse, R0, RZ, 0x1 ;  /* 0x0000000000037211 */ /* 0x040fe200078f08ff */
[----:B-----5:R-:W-:Y:S02]  /*04e0*/  IMAD.MOV R5, RZ, RZ, -R6 ;  /* 0x000000ffff057224 */ /* 0x020fe400078e0a06 */
[----:B------:R-:W5:Y:S01]  /*04f0*/  F2I.U32.TRUNC.NTZ R7, R7 ;  /* 0x0000000700077305 */ /* 0x000f62000020f000 */
[----:B------:R-:W-:Y:S01]  /*0500*/  LOP3.LUT R3, R3, 0xfffffffe, RZ, 0xc0, !PT ;  /* 0xfffffffe03037812 */ /* 0x000fe200078ec0ff */
[----:B------:R-:W-:Y:S01]  /*0510*/  IMAD R4, R5, UR4, R10 ;  /* 0x0000000405047c24 */ /* 0x000fe2000f8e020a */
[----:B------:R-:W-:Y:S01]  /*0520*/  ULDC UR4, c[0x0][0x148] ;  /* 0x0000520000047ab9 */ /* 0x000fe20000000800 */
[C---:B------:R-:W-:Y:S01]  /*0530*/  IMAD.SHL.U32 R5, R0.reuse, 0x4, RZ ;  /* 0x0000000400057824 */ /* 0x040fe200078e00ff */
[----:B0-----:R-:W-:Y:S01]  /*0540*/  ISETP.EQ.U32.AND P1, PT, R11, 0x1, PT ;  /* 0x000000010b00780c */ /* 0x001fe20003f22070 */
[----:B------:R-:W-:-:S03]  /*0550*/  IMAD.IADD R3, R0, 0x1, -R3 ;  /* 0x0000000100037824 */ /* 0x000fc600078e0a03 */
[----:B------:R-:W-:Y:S02]  /*0560*/  LOP3.LUT R0, R0, 0xc, R5, 0x78, !PT ;  /* 0x0000000c00007812 */ /* 0x000fe400078e7805 */
[----:B------:R-:W-:Y:S02]  /*0570*/  ISETP.NE.AND P4, PT, R3, R4, PT ;  /* 0x000000040300720c */ /* 0x000fe40003f85270 */
[----:B------:R-:W-:Y:S01]  /*0580*/  SHF.R.S32.HI R3, RZ, 0x1f, R2 ;  /* 0x0000001fff037819 */ /* 0x000fe20000011402 */
[----:B-----5:R-:W-:Y:S01]  /*0590*/  IMAD.MOV R5, RZ, RZ, -R7 ;  /* 0x000000ffff057224 */ /* 0x020fe200078e0a07 */
[----:B------:R-:W-:Y:S02]  /*05a0*/  ISETP.LT.U32.AND P0, PT, R0, 0x2, !P0 ;  /* 0x000000020000780c */ /* 0x000fe40004701070 */
[----:B------:R-:W-:Y:S01]  /*05b0*/  LEA.HI R3, R3, R2, RZ, 0x2 ;  /* 0x0000000203037211 */ /* 0x000fe200078f10ff */
[----:B------:R-:W-:-:S03]  /*05c0*/  IMAD R7, R5, UR4, R12 ;  /* 0x0000000405077c24 */ /* 0x000fc6000f8e020c */
[----:B------:R-:W-:-:S03]  /*05d0*/  LOP3.LUT R3, R3, 0xfffffffc, RZ, 0xc0, !PT ;  /* 0xfffffffc03037812 */ /* 0x000fc600078ec0ff */
[----:B------:R-:W-:Y:S02]  /*05e0*/  @P4 LEA.HI R4, R0, R0, RZ, 0x1 ;  /* 0x0000000000044211 */ /* 0x000fe400078f08ff */
[----:B------:R-:W-:Y:S01]  /*05f0*/  IMAD.IADD R5, R2, 0x1, -R3 ;  /* 0x0000000102057824 */ /* 0x000fe200078e0a03 */
[----:B------:R-:W-:Y:S02]  /*0600*/  SEL R3, RZ, 0x1, !P0 ;  /* 0x00000001ff037807 */ /* 0x000fe40004000000 */
[----:B------:R-:W-:Y:S02]  /*0610*/  @P4 SHF.R.S32.HI R4, RZ, 0x1, R4 ;  /* 0x00000001ff044819 */ /* 0x000fe40000011404 */
[----:B------:R-:W-:Y:S02]  /*0620*/  LOP3.LUT P2, RZ, R8, R5, RZ, 0xfc, !PT ;  /* 0x0000000508ff7212 */ /* 0x000fe4000784fcff */
[----:B------:R-:W-:Y:S01]  /*0630*/  @P4 ISETP.NE.AND P5, PT, R4, R7, PT ;  /* 0x000000070400420c */ /* 0x000fe20003fa5270 */
[----:B------:R-:W-:Y:S01]  /*0640*/  IMAD.MOV.U32 R4, RZ, RZ, 0x1 ;  /* 0x00000001ff047424 */ /* 0x000fe200078e00ff */
[----:B------:R-:W-:-:S02]  /*0650*/  SEL R2, RZ, 0x1, P2 ;  /* 0x00000001ff027807 */ /* 0x000fc40001000000 */
[----:B------:R-:W-:Y:S02]  /*0660*/  @P4 SEL R4, RZ, 0x1, P5 ;  /* 0x00000001ff044807 */ /* 0x000fe40002800000 */
[----:B------:R-:W-:Y:S02]  /*0670*/  SEL R2, R2, 0x2, P3 ;  /* 0x0000000202027807 */ /* 0x000fe40001800000 */
[----:B------:R-:W-:Y:S01]  /*0680*/  LOP3.LUT R4, R4, R3, RZ, 0xc0, !PT ;  /* 0x0000000304047212 */ /* 0x000fe200078ec0ff */
[----:B------:R-:W-:Y:S06]  /*0690*/  @!P1 BRA `(.L_x_3) ;  /* 0x0000000000089947 */ /* 0x000fec0003800000 */
[----:B-1234-:R-:W-:Y:S01]  /*06a0*/  UCGABAR_ARV ;  /* 0x00000000000079c7 */ /* 0x01efe20008000000 */
[----:B------:R-:W-:Y:S05]  /*06b0*/  BRA `(.L_x_4) ;  /* 0x0000000000047947 */ /* 0x000fea0003800000 */
.L_x_3:
[----:B-1234-:R-:W-:Y:S01]  /*06c0*/  NOP ;  /* 0x0000000000007918 */ /* 0x01efe20000000000 */
.L_x_4:
[----:B------:R-:W-:Y:S01]  /*06d0*/  ULDC.64 UR4, c[0x0][0x618] ;  /* 0x0001860000047ab9 */ /* 0x000fe20000000a00 */
[----:B------:R-:W-:Y:S01]  /*06e0*/  ULDC.64 UR12, c[0x0][0x208] ;  /* 0x00008200000c7ab9 */ /* 0x000fe20000000a00 */
[----:B------:R-:W-:-:S04]  /*06f0*/  ISETP.NE.U32.AND P0, PT, RZ, UR4, PT ;  /* 0x00000004ff007c0c */ /* 0x000fc8000bf05070 */
[----:B------:R-:W-:-:S13]  /*0700*/  ISETP.NE.AND.EX P0, PT, RZ, UR5, PT, P0 ;  /* 0x00000005ff007c0c */ /* 0x000fda000bf05300 */
[----:B------:R-:W-:Y:S05]  /*0710*/  @!P0 BRA `(.L_x_5) ;  /* 0x00000000001c8947 */ /* 0x000fea0003800000 */
[----:B------:R-:W0:Y:S02]  /*0720*/  LDC.64 R6, c[0x0][0x618] ;  /* 0x00018600ff067b82 */ /* 0x000e240000000a00 */
[----:B0-----:R-:W2:Y:S02]  /*0730*/  LDG.E.64 R6, desc[UR12][R6.64] ;  /* 0x0000000c06067981 */ /* 0x001ea4000c1e1b00 */
[----:B--2---:R-:W-:-:S04]  /*0740*/  ISETP.NE.U32.AND P0, PT, R6, RZ, PT ;  /* 0x000000ff0600720c */ /* 0x004fc80003f05070 */
[----:B------:R-:W-:-:S13]  /*0750*/  ISETP.NE.AND.EX P0, PT, R7, RZ, PT, P0 ;  /* 0x000000ff0700720c */ /* 0x000fda0003f05300 */
[----:B------:R-:W-:Y:S05]  /*0760*/  @!P0 BRA `(.L_x_5) ;  /* 0x0000000000088947 */ /* 0x000fea0003800000 */
[----:B------:R0:W5:Y:S01]  /*0770*/  LD.E R11, desc[UR12][R6.64] ;  /* 0x0000000c060b7980 */ /* 0x000162000c101900 */
[----:B------:R-:W-:Y:S05]  /*0780*/  BRA `(.L_x_6) ;  /* 0x0000000000207947 */ /* 0x000fea0003800000 */
.L_x_5:
[----:B------:R-:W-:Y:S02]  /*0790*/  ULDC.64 UR4, c[0x0][0x608] ;  /* 0x0001820000047ab9 */ /* 0x000fe40000000a00 */
[----:B------:R-:W-:-:S04]  /*07a0*/  ISETP.NE.U32.AND P0, PT, RZ, UR4, PT ;  /* 0x00000004ff007c0c */ /* 0x000fc8000bf05070 */
[----:B------:R-:W-:-:S13]  /*07b0*/  ISETP.NE.AND.EX P0, PT, RZ, UR5, PT, P0 ;  /* 0x00000005ff007c0c */ /* 0x000fda000bf05300 */
[----:B------:R-:W-:Y:S05]  /*07c0*/  @!P0 BRA `(.L_x_7) ;  /* 0x00000000000c8947 */ /* 0x000fea0003800000 */
[----:B------:R-:W0:Y:S02]  /*07d0*/  LDC.64 R6, c[0x0][0x608] ;  /* 0x00018200ff067b82 */ /* 0x000e240000000a00 */
[----:B0-----:R1:W5:Y:S01]  /*07e0*/  LDG.E R11, desc[UR12][R6.64] ;  /* 0x0000000c060b7981 */ /* 0x001362000c1e1900 */
[----:B------:R-:W-:Y:S05]  /*07f0*/  BRA `(.L_x_6) ;  /* 0x0000000000047947 */ /* 0x000fea0003800000 */
.L_x_7:
[----:B------:R-:W2:Y:S02]  /*0800*/  LDC R11, c[0x0][0x600] ;  /* 0x00018000ff0b7b82 */ /* 0x000ea40000000800 */
.L_x_6:
[----:B------:R-:W-:Y:S02]  /*0810*/  ULDC.64 UR4, c[0x0][0x620] ;  /* 0x0001880000047ab9 */ /* 0x000fe40000000a00 */
[----:B------:R-:W-:-:S04]  /*0820*/  ISETP.NE.U32.AND P0, PT, RZ, UR4, PT ;  /* 0x00000004ff007c0c */ /* 0x000fc8000bf05070 */
[----:B------:R-:W-:-:S13]  /*0830*/  ISETP.NE.AND.EX P0, PT, RZ, UR5, PT, P0 ;  /* 0x00000005ff007c0c */ /* 0x000fda000bf05300 */
[----:B------:R-:W-:Y:S05]  /*0840*/  @!P0 BRA `(.L_x_8) ;  /* 0x00000000001c8947 */ /* 0x000fea0003800000 */
[----:B01----:R-:W0:Y:S02]  /*0850*/  LDC.64 R6, c[0x0][0x620] ;  /* 0x00018800ff067b82 */ /* 0x003e240000000a00 */
[----:B0-----:R-:W3:Y:S02]  /*0860*/  LDG.E.64 R6, desc[UR12][R6.64] ;  /* 0x0000000c06067981 */ /* 0x001ee4000c1e1b00 */
[----:B---3--:R-:W-:-:S04]  /*0870*/  ISETP.NE.U32.AND P0, PT, R6, RZ, PT ;  /* 0x000000ff0600720c */ /* 0x008fc80003f05070 */
[----:B------:R-:W-:-:S13]  /*0880*/  ISETP.NE.AND.EX P0, PT, R7, RZ, PT, P0 ;  /* 0x000000ff0700720c */ /* 0x000fda0003f05300 */
[----:B------:R-:W-:Y:S05]  /*0890*/  @!P0 BRA `(.L_x_8) ;  /* 0x0000000000088947 */ /* 0x000fea0003800000 */
[----:B------:R0:W5:Y:S01]  /*08a0*/  LD.E R14, desc[UR12][R6.64] ;  /* 0x0000000c060e7980 */ /* 0x000162000c101900 */
[----:B------:R-:W-:Y:S05]  /*08b0*/  BRA `(.L_x_9) ;  /* 0x0000000000207947 */ /* 0x000fea0003800000 */
.L_x_8:
[----:B------:R-:W-:Y:S02]  /*08c0*/  ULDC.64 UR4, c[0x0][0x610] ;  /* 0x0001840000047ab9 */ /* 0x000fe40000000a00 */
[----:B------:R-:W-:-:S04]  /*08d0*/  ISETP.NE.U32.AND P0, PT, RZ, UR4, PT ;  /* 0x00000004ff007c0c */ /* 0x000fc8000bf05070 */
[----:B------:R-:W-:-:S13]  /*08e0*/  ISETP.NE.AND.EX P0, PT, RZ, UR5, PT, P0 ;  /* 0x00000005ff007c0c */ /* 0x000fda000bf05300 */
[----:B------:R-:W-:Y:S05]  /*08f0*/  @!P0 BRA `(.L_x_10) ;  /* 0x00000000000c8947 */ /* 0x000fea0003800000 */
[----:B------:R-:W3:Y:S02]  /*0900*/  LDC.64 R14, c[0x0][0x610] ;  /* 0x00018400ff0e7b82 */ /* 0x000ee40000000a00 */
[----:B---3--:R3:W5:Y:S01]  /*0910*/  LDG.E R14, desc[UR12][R14.64] ;  /* 0x0000000c0e0e7981 */ /* 0x008762000c1e1900 */
[----:B------:R-:W-:Y:S05]  /*0920*/  BRA `(.L_x_9) ;  /* 0x0000000000047947 */ /* 0x000fea0003800000 */
.L_x_10:
[----:B------:R-:W4:Y:S02]  /*0930*/  LDC R14, c[0x0][0x604] ;  /* 0x00018100ff0e7b82 */ /* 0x000f240000000800 */
.L_x_9:
[----:B------:R-:W1:Y:S01]  /*0940*/  LDC R3, c[0x0][0x3e8] ;  /* 0x0000fa00ff037b82 */ /* 0x000e620000000800 */
[----:B------:R-:W-:Y:S01]  /*0950*/  ULDC UR4, c[0x0][0x3dc] ;  /* 0x0000f70000047ab9 */ /* 0x000fe20000000800 */
[----:B------:R-:W-:Y:S01]  /*0960*/  ULDC.64 UR6, c[0x0][0x3e0] ;  /* 0x0000f80000067ab9 */ /* 0x000fe20000000a00 */
[----:B------:R-:W-:Y:S02]  /*0970*/  UIADD3 UR4, UR4, 0x3f, URZ ;  /* 0x0000003f04047890 */ /* 0x000fe4000fffe03f */
[----:B------:R-:W-:Y:S02]  /*0980*/  UIMAD UR6, UR7, UR6, URZ ;  /* 0x00000006070672a4 */ /* 0x000fe4000f8e023f */
[----:B------:R-:W-:-:S04]  /*0990*/  USHF.R.S32.HI UR5, URZ, 0x1f, UR4 ;  /* 0x0000001f3f057899 */ /* 0x000fc80008011404 */
[----:B------:R-:W-:-:S04]  /*09a0*/  ULEA.HI UR5, UR5, UR4, URZ, 0x6 ;  /* 0x0000000405057291 */ /* 0x000fc8000f8f303f */
[----:B------:R-:W-:Y:S01]  /*09b0*/  USHF.R.S32.HI UR15, URZ, 0x6, UR5 ;  /* 0x000000063f0f7899 */ /* 0x000fe20008011405 */
[----:B-1----:R-:W-:-:S05]  /*09c0*/  IMAD R3, R3, UR6, RZ ;  /* 0x0000000603037c24 */ /* 0x002fca000f8e02ff */
[----:B------:R-:W-:Y:S01]  /*09d0*/  IMAD R3, R3, UR15, RZ ;  /* 0x0000000f03037c24 */ /* 0x000fe2000f8e02ff */
[----:B------:R-:W-:Y:S06]  /*09e0*/  @!P1 BRA `(.L_x_11) ;  /* 0x00000000000c9947 */ /* 0x000fec0003800000 */
[----:B------:R-:W-:Y:S01]  /*09f0*/  UCGABAR_WAIT ;  /* 0x0000000000007dc7 */ /* 0x000fe20008000000 */
[----:B------:R-:W-:Y:S01]  /*0a00*/  CCTL.IVALL ;  /* 0x00000000ff00798f */ /* 0x000fe20002000000 */
[----:B------:R-:W-:Y:S05]  /*0a10*/  BRA `(.L_x_12) ;  /* 0x0000000000047947 */ /* 0x000fea0003800000 */
.L_x_11:
[----:B------:R-:W-:Y:S06]  /*0a20*/  BAR.SYNC.DEFER_BLOCKING 0x0 ;  /* 0x0000000000007b1d */ /* 0x000fec0000010000 */
.L_x_12:
[----:B------:R-:W-:-:S13]  /*0a30*/  ISETP.NE.AND P0, PT, R8, RZ, PT ;  /* 0x000000ff0800720c */ /* 0x000fda0003f05270 */
[----:B------:R-:W-:Y:S05]  /*0a40*/  @!P0 BRA `(.L_x_13) ;  /* 0x000000b400f08947 */ /* 0x000fea0003800000 */
[----:B------:R-:W-:-:S13]  /*0a50*/  ISETP.NE.AND P0, PT, R8, 0x1, PT ;  /* 0x000000010800780c */ /* 0x000fda0003f05270 */
[----:B------:R-:W-:Y:S05]  /*0a60*/  @P0 EXIT ;  /* 0x000000000000094d */ /* 0x000fea0003800000 */
[----:B------:R-:W-:Y:S01]  /*0a70*/  ISETP.GE.AND P0, PT, R3, 0x1, PT ;  /* 0x000000010300780c */ /* 0x000fe20003f06270 */
[----:B------:R-:W-:Y:S01]  /*0a80*/  UMOV UR4, URZ ;  /* 0x0000003f00047c82 */ /* 0x000fe20008000000 */
[----:B------:R-:W-:Y:S02]  /*0a90*/  CS2R R54, SRZ ;  /* 0x0000000000367805 */ /* 0x000fe4000001ff00 */
[----:B------:R-:W-:Y:S02]  /*0aa0*/  CS2R R120, SRZ ;  /* 0x0000000000787805 */ /* 0x000fe4000001ff00 */
[----:B------:R-:W-:Y:S02]  /*0ab0*/  CS2R R122, SRZ ;  /* 0x00000000007a7805 */ /* 0x000fe4000001ff00 */
[----:B------:R-:W-:Y:S02]  /*0ac0*/  CS2R R124, SRZ ;  /* 0x00000000007c7805 */ /* 0x000fe4000001ff00 */
[----:B------:R-:W-:-:S02]  /*0ad0*/  CS2R R126, SRZ ;  /* 0x00000000007e7805 */ /* 0x000fc4000001ff00 */
[----:B------:R-:W-:Y:S02]  /*0ae0*/  CS2R R128, SRZ ;  /* 0x0000000000807805 */ /* 0x000fe4000001ff00 */
        /* <DEDUP_REMOVED lines=57> */
[----:B------:R-:W-:Y:S01]  /*0e80*/  CS2R R52, SRZ ;  /* 0x0000000000347805 */ /* 0x000fe2000001ff00 */
[----:B------:R-:W-:Y:S06]  /*0e90*/  @!P0 BRA `(.L_x_14) ;  /* 0x0000000400648947 */ /* 0x000fec0003800000 */
[----:B------:R-:W-:-:S04]  /*0ea0*/  LOP3.LUT R5, R2, 0x1, RZ, 0xfc, !PT ;  /* 0x0000000102057812 */ /* 0x000fc800078efcff */
[----:B------:R-:W-:-:S13]  /*0eb0*/  ISETP.NE.AND P1, PT, R5, 0x3, PT ;  /* 0x000000030500780c */ /* 0x000fda0003f25270 */
[----:B------:R-:W-:Y:S05]  /*0ec0*/  @!P1 BRA `(.L_x_15) ;  /* 0x0000000000049947 */ /* 0x000fea0003800000 */
[----:B------:R-:W-:Y:S01]  /*0ed0*/  BPT.TRAP 0x1 ;  /* 0x000000040000795c */ /* 0x000fe20000300000 */
.L_x_15:
[----:B------:R-:W1:Y:S01]  /*0ee0*/  S2UR UR5, SR_CgaCtaId ;  /* 0x00000000000579c3 */ /* 0x000e620000008800 */
[----:B------:R-:W-:Y:S01]  /*0ef0*/  SHF.L.U32 R5, RZ, 0x1f, RZ ;  /* 0x0000001fff057819 */ /* 0x000fe200000006ff */
[----:B------:R-:W-:Y:S02]  /*0f00*/  UMOV UR4, 0x400 ;  /* 0x0000040000047882 */ /* 0x000fe40000000000 */
[----:B-1----:R-:W-:-:S12]  /*0f10*/  ULEA UR5, UR5, UR4, 0x18 ;  /* 0x0000000405057291 */ /* 0x002fd8000f8ec03f */
.L_x_16:
[----:B0-----:R-:W-:-:S04]  /*0f20*/  IMAD.U32 R6, RZ, RZ, UR5 ;  /* 0x00000005ff067e24 */ /* 0x001fc8000f8e00ff */
[----:B------:R0:W1:Y:S03]  /*0f30*/  SYNCS.PHASECHK.TRANS64.TRYWAIT P1, [R6+URZ+0x32000], R5 ;  /* 0x03200005060075a7 */ /* 0x000066000802017f */
[----:B-1----:R-:W-:Y:S05]  /*0f40*/  @!P1 NANOSLEEP.SYNCS 0x989680 ;  /* 0x009896800000995d */ /* 0x002fea0003900000 */
[----:B------:R-:W1:Y:S02]  /*0f50*/  @!P1 SYNCS.PHASECHK.TRANS64 P1, [R6+URZ+0x32000], R5 ;  /* 0x03200005060095a7 */ /* 0x000e64000802007f */
[----:B-1----:R-:W-:Y:S05]  /*0f60*/  @!P1 BRA `(.L_x_16) ;  /* 0xfffffffc00ec9947 */ /* 0x002fea000383ffff */
[----:B------:R-:W-:Y:S01]  /*0f70*/  USHF.R.U32.HI UR4, URZ, 0x4, UR5 ;  /* 0x000000043f047899 */ /* 0x000fe20008011605 */
[----:B------:R-:W-:Y:S01]  /*0f80*/  WARPGROUP.ARRIVE ;  /* 0x00000000000079c5 */ /* 0x000fe20000000000 */
[----:B------:R-:W-:Y:S02]  /*0f90*/  UIADD3 UR5, UR5, 0x28000, URZ ;  /* 0x0002800005057890 */ /* 0x000fe4000fffe03f */
[----:B------:R-:W-:Y:S02]  /*0fa0*/  ULOP3.LUT UR4, UR4, 0x3fff, URZ, 0xc0, !UPT ;  /* 0x00003fff04047892 */ /* 0x000fe4000f8ec03f */
[----:B------:R-:W-:Y:S02]  /*0fb0*/  USHF.R.U32.HI UR5, URZ, 0x4, UR5 ;  /* 0x000000043f057899 */ /* 0x000fe40008011605 */
[----:B------:R-:W-:Y:S02]  /*0fc0*/  ULOP3.LUT UR4, UR4, 0x10000, URZ, 0xfc, !UPT ;  /* 0x0001000004047892 */ /* 0x000fe4000f8efc3f */
[----:B------:R-:W-:-:S02]  /*0fd0*/  ULOP3.LUT UR6, UR5, 0x3fff, URZ, 0xc0, !UPT ;  /* 0x00003fff05067892 */ /* 0x000fc4000f8ec03f */
[----:B------:R-:W-:Y:S02]  /*0fe0*/  UIADD3 UR5, UR4, 0x200, URZ ;  /* 0x0000020004057890 */ /* 0x000fe4000fffe03f */
[----:B------:R-:W-:Y:S01]  /*0ff0*/  UIADD3 UR7, UR4, 0x400, URZ ;  /* 0x0000040004077890 */ /* 0x000fe2000fffe03f */
[----:B------:R-:W-:Y:S02]  /*1000*/  UMOV UR11, 0x40000040 ;  /* 0x40000040000b7882 */ /* 0x000fe40000000000 */
[----:B------:R-:W-:Y:S01]  /*1010*/  UMOV UR10, UR6 ;  /* 0x00000006000a7c82 */ /* 0x000fe20008000000 */
[----:B------:R-:W-:Y:S01]  /*1020*/  UMOV UR8, UR4 ;  /* 0x0000000400087c82 */ /* 0x000fe20008000000 */
[----:B------:R-:W-:Y:S01]  /*1030*/  UMOV UR9, 0x40000040 ;  /* 0x4000004000097882 */ /* 0x000fe20000000000 */
[----:B------:R-:W-:Y:S01]  /*1040*/  UIADD3 UR14, UR4, 0x600, URZ ;  /* 0x00000600040e7890 */ /* 0x000fe2000fffe03f */
[----:B------:R-:W-:Y:S01]  /*1050*/  HGMMA.64x64x16.F32.BF16 R120, gdesc[UR8].tnspB, RZ, !UPT ;  /* 0x40e00000087879f0 */ /* 0x000fe2000c7018ff */
        /* <DEDUP_REMOVED lines=12> */
[----:B------:R-:W-:-:S02]  /*1120*/  UIADD3 UR8, UR4, 0x2, URZ ;  /* 0x0000000204087890 */ /* 0x000fc4000fffe03f */
[----:B------:R-:W-:Y:S01]  /*1130*/  UIADD3 UR10, UR6, 0x80, URZ ;  /* 0x00000080060a7890 */ /* 0x000fe2000fffe03f */
[----:B------:R-:W-:Y:S01]  /*1140*/  UMOV UR9, 0x40000040 ;  /* 0x4000004000097882 */ /* 0x000fe20000000000 */
[----:B------:R-:W-:-:S07]  /*1150*/  UMOV UR11, 0x40000040 ;  /* 0x40000040000b7882 */ /* 0x000fce0000000000 */
[----:B------:R-:W-:Y:S01]  /*1160*/  HGMMA.64x64x16.F32.BF16 R120, gdesc[UR8].tnspB, R120 ;  /* 0x40e00000087879f0 */ /* 0x000fe20008701878 */
[----:B------:R-:W-:Y:S01]  /*1170*/  UMOV UR8, UR5 ;  /* 0x0000000500087c82 */ /* 0x000fe20008000000 */
[----:B------:R-:W-:Y:S01]  /*1180*/  UMOV UR9, 0x40000040 ;  /* 0x4000004000097882 */ /* 0x000fe20000000000 */
[----:B------:R-:W-:Y:S01]  /*1190*/  UIADD3 UR5, UR4, 0x204, URZ ;  /* 0x0000020404057890 */ /* 0x000fe2000fffe03f */
        /* <DEDUP_REMOVED lines=19> */
[----:B------:R-:W-:Y:S02]  /*12d0*/  UMOV UR9, 0x40000040 ;  /* 0x4000004000097882 */ /* 0x000fe40000000000 */
[----:B------:R-:W-:Y:S01]  /*12e0*/  HGMMA.64x64x16.F32.BF16 R56, gdesc[UR8].tnspB, R56 ;  /* 0x40e00000083879f0 */ /* 0x000fe20008701838 */
[----:B------:R-:W-:Y:S01]  /*12f0*/  UMOV UR8, UR14 ;  /* 0x0000000e00087c82 */ /* 0x000fe20008000000 */
[----:B------:R-:W-:-:S02]  /*1300*/  UMOV UR9, 0x40000040 ;  /* 0x4000004000097882 */ /* 0x000fc40000000000 */
[----:B------:R-:W-:Y:S01]  /*1310*/  HGMMA.64x64x16.F32.BF16 R24, gdesc[UR8].tnspB, R24 ;  /* 0x40e00000081879f0 */ /* 0x000fe20008701818 */
[----:B------:R-:W-:Y:S02]  /*1320*/  UIADD3 UR8, UR4, 0x6, URZ ;  /* 0x0000000604087890 */ /* 0x000fe4000fffe03f */
[----:B------:R-:W-:Y:S02]  /*1330*/  UIADD3 UR10, UR6, 0x180, URZ ;  /* 0x00000180060a7890 */ /* 0x000fe4000fffe03f */
[----:B------:R-:W-:Y:S01]  /*1340*/  UIADD3 UR6, UR4, 0x406, URZ ;  /* 0x0000040604067890 */ /* 0x000fe2000fffe03f */
[----:B------:R-:W-:Y:S01]  /*1350*/  UMOV UR9, 0x40000040 ;  /* 0x4000004000097882 */ /* 0x000fe20000000000 */
[----:B------:R-:W-:Y:S01]  /*1360*/  UMOV UR11, 0x40000040 ;  /* 0x40000040000b7882 */ /* 0x000fe20000000000 */
[----:B------:R-:W-:-:S04]  /*1370*/  UIADD3 UR4, UR4, 0x606, URZ ;  /* 0x0000060604047890 */ /* 0x000fc8000fffe03f */
[----:B------:R-:W-:Y:S01]  /*1380*/  HGMMA.64x64x16.F32.BF16 R120, gdesc[UR8].tnspB, R120 ;  /* 0x40e00000087879f0 */ /* 0x000fe20008701878 */
[----:B------:R-:W-:Y:S01]  /*1390*/  UMOV UR8, UR5 ;  /* 0x0000000500087c82 */ /* 0x000fe20008000000 */
[----:B------:R-:W-:Y:S02]  /*13a0*/  UMOV UR9, 0x40000040 ;  /* 0x4000004000097882 */ /* 0x000fe40000000000 */
[----:B------:R-:W-:Y:S01]  /*13b0*/  HGMMA.64x64x16.F32.BF16 R88, gdesc[UR8].tnspB, R88 ;  /* 0x40e00000085879f0 */ /* 0x000fe20008701858 */
[----:B------:R-:W-:Y:S01]  /*13c0*/  UMOV UR8, UR6 ;  /* 0x0000000600087c82 */ /* 0x000fe20008000000 */
[----:B------:R-:W-:Y:S02]  /*13d0*/  UMOV UR9, 0x40000040 ;  /* 0x4000004000097882 */ /* 0x000fe40000000000 */
[----:B------:R-:W-:Y:S01]  /*13e0*/  HGMMA.64x64x16.F32.BF16 R56, gdesc[UR8].tnspB, R56 ;  /* 0x40e00000083879f0 */ /* 0x000fe20008701838 */
[----:B------:R-:W-:Y:S01]  /*13f0*/  UMOV UR8, UR4 ;  /* 0x0000000400087c82 */ /* 0x000fe20008000000 */
[----:B------:R-:W-:Y:S01]  /*1400*/  UMOV UR9, 0x40000040 ;  /* 0x4000004000097882 */ /* 0x000fe20000000000 */
[----:B------:R-:W-:Y:S01]  /*1410*/  UMOV UR4, 0x1 ;  /* 0x0000000100047882 */ /* 0x000fe20000000000 */
[----:B------:R-:W-:Y:S04]  /*1420*/  HGMMA.64x64x16.F32.BF16 R24, gdesc[UR8].tnspB, R24, gsb0 ;  /* 0x40e00000081879f0 */ /* 0x000fe80008001818 */
.L_x_14:
[----:B0-----:R-:W-:-:S05]  /*1430*/  VIMNMX R6, R3, 0x1, PT ;  /* 0x0000000103067848 */ /* 0x001fca0003fe0100 */
[----:B------:R-:W-:-:S05]  /*1440*/  IMAD.IADD R6, R3, 0x1, -R6 ;  /* 0x0000000103067824 */ /* 0x000fca00078e0a06 */
[----:B------:R-:W-:-:S13]  /*1450*/  ISETP.GE.AND P1, PT, R6, 0x1, PT ;  /* 0x000000010600780c */ /* 0x000fda0003f26270 */
[----:B------:R-:W-:Y:S05]  /*1460*/  @!P1 BRA `(.L_x_17) ;  /* 0x0000000400e49947 */ /* 0x000fea0003800000 */
[----:B------:R-:W0:Y:S01]  /*1470*/  S2UR UR6, SR_CgaCtaId ;  /* 0x00000000000679c3 */ /* 0x000e220000008800 */
[----:B------:R-:W-:Y:S01]  /*1480*/  UMOV UR5, 0x400 ;  /* 0x0000040000057882 */ /* 0x000fe20000000000 */
[----:B------:R-:W-:Y:S01]  /*1490*/  LOP3.LUT R10, R2, 0x1, RZ, 0xfc, !PT ;  /* 0x00000001020a7812 */ /* 0x000fe200078efcff */
[----:B------:R-:W-:Y:S01]  /*14a0*/  IMAD.MOV.U32 R9, RZ, RZ, RZ ;  /* 0x000000ffff097224 */ /* 0x000fe200078e00ff */
[----:B------:R-:W-:Y:S01]  /*14b0*/  UISETP.NE.U32.AND UP0, UPT, UR4, URZ, UPT ;  /* 0x0000003f0400728c */ /* 0x000fe2000bf05070 */
[----:B------:R-:W-:Y:S02]  /*14c0*/  IMAD.MOV.U32 R3, RZ, RZ, R6 ;  /* 0x000000ffff037224 */ /* 0x000fe400078e0006 */
[----:B------:R-:W-:Y:S01]  /*14d0*/  IMAD.MOV.U32 R5, RZ, RZ, RZ ;  /* 0x000000ffff057224 */ /* 0x000fe200078e00ff */
[----:B0-----:R-:W-:-:S04]  /*14e0*/  ULEA UR5, UR6, UR5, 0x18 ;  /* 0x0000000506057291 */ /* 0x001fc8000f8ec03f */
[----:B------:R-:W-:Y:S02]  /*14f0*/  USHF.R.U32.HI UR6, URZ, 0x4, UR5 ;  /* 0x000000043f067899 */ /* 0x000fe40008011605 */
[----:B------:R-:W-:Y:S02]  /*1500*/  UIADD3 UR7, UR5, 0x28000, URZ ;  /* 0x0002800005077890 */ /* 0x000fe4000fffe03f */
[----:B------:R-:W-:Y:S02]  /*1510*/  ULOP3.LUT UR6, UR6, 0x3fff, URZ, 0xc0, !UPT ;  /* 0x00003fff06067892 */ /* 0x000fe4000f8ec03f */
[----:B------:R-:W-:Y:S02]  /*1520*/  USHF.R.U32.HI UR7, URZ, 0x4, UR7 ;  /* 0x000000043f077899 */ /* 0x000fe40008011607 */
[----:B------:R-:W-:Y:S02]  /*1530*/  ULOP3.LUT UR6, UR6, 0x10000, URZ, 0xfc, !UPT ;  /* 0x0001000006067892 */ /* 0x000fe4000f8efc3f */
[----:B------:R-:W-:-:S12]  /*1540*/  ULOP3.LUT UR7, UR7, 0x3fff, URZ, 0xc0, !UPT ;  /* 0x00003fff07077892 */ /* 0x000fd8000f8ec03f */
.L_x_22:
[----:B------:R-:W-:-:S13]  /*1550*/  ISETP.NE.AND P2, PT, R10, 0x3, PT ;  /* 0x000000030a00780c */ /* 0x000fda0003f45270 */
[----:B------:R-:W-:Y:S05]  /*1560*/  @!P2 BRA `(.L_x_18) ;  /* 0x000000000004a947 */ /* 0x000fea0003800000 */
[----:B------:R-:W-:Y:S01]  /*1570*/  BPT.TRAP 0x1 ;  /* 0x000000040000795c */ /* 0x000fe20000300000 */
.L_x_18:
[----:B------:R-:W-:Y:S01]  /*1580*/  SHF.L.U32 R7, R9, 0x1f, RZ ;  /* 0x0000001f09077819 */ /* 0x000fe200000006ff */
[----:B------:R-:W-:-:S12]  /*1590*/  ULEA UR8, UR4, UR5, 0x3 ;  /* 0x0000000504087291 */ /* 0x000fd8000f8e183f */
.L_x_19:
[----:B0-----:R-:W-:-:S04]  /*15a0*/  IMAD.U32 R8, RZ, RZ, UR8 ;  /* 0x00000008ff087e24 */ /* 0x001fc8000f8e00ff */
[----:B------:R0:W1:Y:S03]  /*15b0*/  SYNCS.PHASECHK.TRANS64.TRYWAIT P1, [R8+URZ+0x32000], R7 ;  /* 0x03200007080075a7 */ /* 0x000066000802017f */
[----:B-1----:R-:W-:Y:S05]  /*15c0*/  @!P1 NANOSLEEP.SYNCS 0x989680 ;  /* 0x009896800000995d */ /* 0x002fea0003900000 */
[----:B------:R-:W1:Y:S02]  /*15d0*/  @!P1 SYNCS.PHASECHK.TRANS64 P1, [R8+URZ+0x32000], R7 ;  /* 0x03200007080095a7 */ /* 0x000e64000802007f */
[----:B-1----:R-:W-:Y:S05]  /*15e0*/  @!P1 BRA `(.L_x_19) ;  /* 0xfffffffc00ec9947 */ /* 0x002fea000383ffff */
[----:B------:R-:W-:Y:S01]  /*15f0*/  ULEA UR8, UR4, UR6, 0xb ;  /* 0x0000000604087291 */ /* 0x000fe2000f8e583f */
[----:B------:R-:W-:Y:S01]  /*1600*/  WARPGROUP.ARRIVE ;  /* 0x00000000000079c5 */ /* 0x000fe20000000000 */
[----:B------:R-:W-:Y:S02]  /*1610*/  ULEA UR10, UR4, UR7, 0x9 ;  /* 0x00000007040a7291 */ /* 0x000fe4000f8e483f */
[----:B------:R-:W-:Y:S02]  /*1620*/  UIADD3 UR16, UR8, 0x200, URZ ;  /* 0x0000020008107890 */ /* 0x000fe4000fffe03f */
[----:B------:R-:W-:Y:S01]  /*1630*/  UIADD3 UR14, UR8, 0x400, URZ ;  /* 0x00000400080e7890 */ /* 0x000fe2000fffe03f */
[----:B------:R-:W-:Y:S01]  /*1640*/  UMOV UR9, 0x40000040 ;  /* 0x4000004000097882 */ /* 0x000fe20000000000 */
[----:B------:R-:W-:Y:S01]  /*1650*/  UMOV UR11, 0x40000040 ;  /* 0x40000040000b7882 */ /* 0x000fe20000000000 */
[----:B------:R-:W-:Y:S02]  /*1660*/  UMOV UR18, UR10 ;  /* 0x0000000a00127c82 */ /* 0x000fe40008000000 */
[----:B------:R-:W-:Y:S01]  /*1670*/  HGMMA.64x64x16.F32.BF16 R120, gdesc[UR8].tnspB, R120, UP0 ;  /* 0x40e00000087879f0 */ /* 0x000fe2000bf01878 */
[----:B------:R-:W-:Y:S01]  /*1680*/  UIADD3 UR9, UR8, 0x600, URZ ;  /* 0x0000060008097890 */ /* 0x000fe2000fffe03f */
[----:B------:R-:W-:Y:S01]  /*1690*/  UMOV UR19, UR11 ;  /* 0x0000000b00137c82 */ /* 0x000fe20008000000 */
[----:B------:R-:W-:-:S02]  /*16a0*/  UMOV UR17, 0x40000040 ;  /* 0x4000004000117882 */ /* 0x000fc40000000000 */
[----:B------:R-:W-:Y:S01]  /*16b0*/  HGMMA.64x64x16.F32.BF16 R88, gdesc[UR16].tnspB, R88, UP0 ;  /* 0x40e00000105879f0 */ /* 0x000fe2000bf01858 */
[----:B------:R-:W-:Y:S01]  /*16c0*/  UMOV UR18, UR10 ;  /* 0x0000000a00127c82 */ /* 0x000fe20008000000 */
[----:B------:R-:W-:Y:S01]  /*16d0*/  UMOV UR19, UR11 ;  /* 0x0000000b00137c82 */ /* 0x000fe20008000000 */
[----:B------:R-:W-:Y:S01]  /*16e0*/  UMOV UR16, UR14 ;  /* 0x0000000e00107c82 */ /* 0x000fe20008000000 */
[----:B------:R-:W-:Y:S01]  /*16f0*/  UMOV UR17, 0x40000040 ;  /* 0x4000004000117882 */ /* 0x000fe20000000000 */
[----:B------:R-:W-:Y:S01]  /*1700*/  UIADD3 UR14, UR8, 0x602, URZ ;  /* 0x00000602080e7890 */ /* 0x000fe2000fffe03f */
[----:B------:R-:W-:Y:S01]  /*1710*/  HGMMA.64x64x16.F32.BF16 R56, gdesc[UR16].tnspB, R56, UP0 ;  /* 0x40e00000103879f0 */ /* 0x000fe2000bf01838 */
[----:B------:R-:W-:Y:S01]  /*1720*/  UMOV UR18, UR10 ;  /* 0x0000000a00127c82 */ /* 0x000fe20008000000 */
[----:B------:R-:W-:Y:S01]  /*1730*/  UMOV UR19, UR11 ;  /* 0x0000000b00137c82 */ /* 0x000fe20008000000 */
[----:B------:R-:W-:Y:S01]  /*1740*/  UMOV UR16, UR9 ;  /* 0x0000000900107c82 */ /* 0x000fe20008000000 */
[----:B------:R-:W-:Y:S01]  /*1750*/  UMOV UR17, 0x40000040 ;  /* 0x4000004000117882 */ /* 0x000fe20000000000 */
[----:B------:R-:W-:Y:S01]  /*1760*/  UIADD3 UR9, UR8, 0x202, URZ ;  /* 0x0000020208097890 */ /* 0x000fe2000fffe03f */
[----:B------:R-:W-:Y:S01]  /*1770*/  HGMMA.64x64x16.F32.BF16 R24, gdesc[UR16].tnspB, R24, UP0 ;  /* 0x40e00000101879f0 */ /* 0x000fe2000bf01818 */
[----:B------:R-:W-:-:S02]  /*1780*/  UIADD3 UR16, UR8, 0x2, URZ ;  /* 0x0000000208107890 */ /* 0x000fc4000fffe03f */
[----:B------:R-:W-:Y:S02]  /*1790*/  UIADD3 UR18, UR10, 0x80, URZ ;  /* 0x000000800a127890 */ /* 0x000fe4000fffe03f */
[----:B------:R-:W-:Y:S01]  /*17a0*/  UIADD3 UR11, UR8, 0x402, URZ ;  /* 0x00000402080b7890 */ /* 0x000fe2000fffe03f */
[----:B------:R-:W-:Y:S01]  /*17b0*/  UMOV UR17, 0x40000040 ;  /* 0x4000004000117882 */ /* 0x000fe20000000000 */
[----:B------:R-:W-:-:S05]  /*17c0*/  UMOV UR19, 0x40000040 ;  /* 0x4000004000137882 */ /* 0x000fca0000000000 */
        /* <DEDUP_REMOVED lines=42> */
[----:B------:R-:W-:-:S02]  /*1a70*/  UMOV UR17, 0x40000040 ;  /* 0x4000004000117882 */ /* 0x000fc40000000000 */
[----:B------:R-:W-:Y:S03]  /*1a80*/  HGMMA.64x64x16.F32.BF16 R24, gdesc[UR16].tnspB, R24, gsb0 ;  /* 0x40e00000101879f0 */ /* 0x000fe60008001818 */
[----:B------:R-:W-:Y:S02]  /*1a90*/  WARPGROUP.DEPBAR.LE gsb0, 0x1 ;  /* 0x00008000000079c5 */ /* 0x000fe40000010100 */
[----:B------:R-:W-:Y:S05]  /*1aa0*/  @!P2 BRA `(.L_x_20) ;  /* 0x000000000004a947 */ /* 0x000fea0003800000 */
[----:B------:R-:W-:Y:S01]  /*1ab0*/  BPT.TRAP 0x1 ;  /* 0x000000040000795c */ /* 0x000fe20000300000 */
.L_x_20:
[----:B------:R-:W-:-:S13]  /*1ac0*/  ISETP.NE.AND P1, PT, R4, RZ, PT ;  /* 0x000000ff0400720c */ /* 0x000fda0003f25270 */
[----:B0-----:R-:W-:-:S05]  /*1ad0*/  @P1 LEA R7, R5, UR5, 0x3 ;  /* 0x0000000505071c11 */ /* 0x001fca000f8e18ff */
[----:B------:R-:W-:-:S05]  /*1ae0*/  @P1 VIADD R7, R7, 0x32028 ;  /* 0x0003202807071836 */ /* 0x000fca0000000000 */
[----:B------:R-:W-:-:S04]  /*1af0*/  @P1 PRMT R7, R0, 0x654, R7 ;  /* 0x0000065400071816 */ /* 0x000fc80000000007 */
[----:B------:R0:W-:Y:S01]  /*1b00*/  @P1 SYNCS.ARRIVE.TRANS64.RED.A1T0 RZ, [R7+URZ], RZ ;  /* 0x000000ff07ff19a7 */ /* 0x0001e2000810043f */
[----:B------:R-:W-:-:S13]  /*1b10*/  ISETP.GT.U32.AND P1, PT, R2, 0x1, PT ;  /* 0x000000010200780c */ /* 0x000fda0003f24070 */
[----:B0-----:R-:W-:Y:S05]  /*1b20*/  @P1 BRA `(.L_x_21) ;  /* 0x0000000000041947 */ /* 0x001fea0003800000 */
[----:B------:R-:W-:Y:S01]  /*1b30*/  BPT.TRAP 0x1 ;  /* 0x000000040000795c */ /* 0x000fe20000300000 */
.L_x_21:
[----:B------:R-:W-:Y:S01]  /*1b40*/  UIADD3 UR4, UR4, 0x1, URZ ;  /* 0x0000000104047890 */ /* 0x000fe2000fffe03f */
[----:B------:R-:W-:Y:S01]  /*1b50*/  ISETP.GT.AND P2, PT, R3, 0x1, PT ;  /* 0x000000010300780c */ /* 0x000fe20003f44270 */
[----:B------:R-:W-:Y:S02]  /*1b60*/  VIADD R5, R5, 0x1 ;  /* 0x0000000105057836 */ /* 0x000fe40000000000 */
[----:B------:R-:W-:Y:S01]  /*1b70*/  UISETP.NE.AND UP0, UPT, UR4, 0x5, UPT ;  /* 0x000000050400788c */ /* 0x000fe2000bf05270 */
[----:B------:R-:W-:Y:S02]  /*1b80*/  VIADD R3, R3, 0xffffffff ;  /* 0xffffffff03037836 */ /* 0x000fe40000000000 */
[C---:B------:R-:W-:Y:S01]  /*1b90*/  ISETP.NE.AND P1, PT, R5.reuse, 0x5, PT ;  /* 0x000000050500780c */ /* 0x040fe20003f25270 */
[----:B------:R-:W-:Y:S02]  /*1ba0*/  USEL UR8, URZ, 0x1, UP0 ;  /* 0x000000013f087887 */ /* 0x000fe40008000000 */
[----:B------:R-:W-:Y:S01]  /*1bb0*/  USEL UR4, UR4, URZ, UP0 ;  /* 0x0000003f04047287 */ /* 0x000fe20008000000 */
[----:B------:R-:W-:Y:S01]  /*1bc0*/  SEL R5, R5, RZ, P1 ;  /* 0x000000ff05057207 */ /* 0x000fe20000800000 */
[----:B------:R-:W-:-:S02]  /*1bd0*/  UPLOP3.LUT UP0, UPT, UPT, UPT, UPT, 0x80, 0x0 ;  /* 0x000000000000789c */ /* 0x000fc40003f0f070 */
[----:B------:R-:W-:Y:S01]  /*1be0*/  LOP3.LUT R9, R9, UR8, RZ, 0x3c, !PT ;  /* 0x0000000809097c12 */ /* 0x000fe2000f8e3cff */
[----:B------:R-:W-:Y:S08]  /*1bf0*/  @P2 BRA `(.L_x_22) ;  /* 0xfffffff800542947 */ /* 0x000ff0000383ffff */
.L_x_17:
[----:B------:R-:W-:Y:S02]  /*1c00*/  WARPGROUP.DEPBAR.LE gsb0, 0x0 ;  /* 0x00008000000079c5 */ /* 0x000fe40000010000 */
[----:B------:R-:W-:Y:S05]  /*1c10*/  @!P0 BRA `(.L_x_23) ;  /* 0x0000000000548947 */ /* 0x000fea0003800000 */
[----:B------:R-:W-:-:S04]  /*1c20*/  LOP3.LUT R3, R2, 0x1, RZ, 0xfc, !PT ;  /* 0x0000000102037812 */ /* 0x000fc800078efcff */
[----:B------:R-:W-:-:S13]  /*1c30*/  ISETP.NE.AND P0, PT, R3, 0x3, PT ;  /* 0x000000030300780c */ /* 0x000fda0003f05270 */
[----:B------:R-:W-:Y:S05]  /*1c40*/  @!P0 BRA `(.L_x_24) ;  /* 0x0000000000048947 */ /* 0x000fea0003800000 */
[----:B------:R-:W-:Y:S01]  /*1c50*/  BPT.TRAP 0x1 ;  /* 0x000000040000795c */ /* 0x000fe20000300000 */
.L_x_24:
[----:B------:R-:W-:Y:S01]  /*1c60*/  ISETP.NE.AND P0, PT, R4, RZ, PT ;  /* 0x000000ff0400720c */ /* 0x000fe20003f05270 */
[----:B------:R-:W-:Y:S01]  /*1c70*/  BSSY B0, `(.L_x_25) ;  /* 0x000000d000007945 */ /* 0x000fe20003800000 */
[----:B------:R-:W-:-:S11]  /*1c80*/  ISETP.GT.U32.AND P1, PT, R2, 0x1, PT ;  /* 0x000000010200780c */ /* 0x000fd60003f24070 */
[----:B------:R-:W-:Y:S05]  /*1c90*/  @!P0 BRA `(.L_x_26) ;  /* 0x0000000000288947 */ /* 0x000fea0003800000 */
[----:B------:R-:W0:Y:S01]  /*1ca0*/  S2R R5, SR_CgaCtaId ;  /* 0x0000000000057919 */ /* 0x000e220000008800 */
[----:B------:R-:W-:Y:S01]  /*1cb0*/  IMAD.WIDE.U32 R2, R6, -0x33333333, RZ ;  /* 0xcccccccd06027825 */ /* 0x000fe200078e00ff */
[----:B------:R-:W-:-:S04]  /*1cc0*/  MOV R2, 0x400 ;  /* 0x0000040000027802 */ /* 0x000fc80000000f00 */
[----:B------:R-:W-:-:S05]  /*1cd0*/  SHF.R.U32.HI R3, RZ, 0x2, R3 ;  /* 0x00000002ff037819 */ /* 0x000fca0000011603 */
[----:B------:R-:W-:Y:S01]  /*1ce0*/  IMAD R6, R3, -0x5, R6 ;  /* 0xfffffffb03067824 */ /* 0x000fe200078e0206 */
[----:B0-----:R-:W-:-:S05]  /*1cf0*/  LEA R5, R5, R2, 0x18 ;  /* 0x0000000205057211 */ /* 0x001fca00078ec0ff */
[----:B------:R-:W-:-:S04]  /*1d00*/  IMAD R6, R6, 0x8, R5 ;  /* 0x0000000806067824 */ /* 0x000fc800078e0205 */
[----:B------:R-:W-:-:S05]  /*1d10*/  VIADD R3, R6, 0x32028 ;  /* 0x0003202806037836 */ /* 0x000fca0000000000 */
[----:B------:R-:W-:-:S04]  /*1d20*/  PRMT R3, R0, 0x654, R3 ;  /* 0x0000065400037816 */ /* 0x000fc80000000003 */
[----:B------:R0:W-:Y:S03]  /*1d30*/  SYNCS.ARRIVE.TRANS64.RED.A1T0 RZ, [R3+URZ], RZ ;  /* 0x000000ff03ff79a7 */ /* 0x0001e6000810043f */
.L_x_26:
[----:B------:R-:W-:Y:S05]  /*1d40*/  BSYNC B0 ;  /* 0x0000000000007941 */ /* 0x000fea0003800000 */
.L_x_25:
[----:B------:R-:W-:Y:S05]  /*1d50*/  @P1 BRA `(.L_x_23) ;  /* 0x0000000000041947 */ /* 0x000fea0003800000 */
[----:B------:R-:W-:Y:S01]  /*1d60*/  BPT.TRAP 0x1 ;  /* 0x000000040000795c */ /* 0x000fe20000300000 */
.L_x_23:
[----:B------:R-:W0:Y:S01]  /*1d70*/  S2R R0, SR_TID.X ;  /* 0x0000000000007919 */ /* 0x000e220000002100 */
[----:B------:R-:W-:Y:S01]  /*1d80*/  ULDC.64 UR4, c[0x0][0x280] ;  /* 0x0000a00000047ab9 */ /* 0x000fe20000000a00 */
[----:B------:R-:W1:Y:S01]  /*1d90*/  S2R R2, SR_CTAID.Y ;  /* 0x0000000000027919 */ /* 0x000e620000002600 */
[----:B------:R-:W2:Y:S01]  /*1da0*/  S2R R9, SR_CTAID.X ;  /* 0x0000000000097919 */ /* 0x000ea20000002500 */
[----:B0-----:R-:W-:-:S04]  /*1db0*/  SHF.R.S32.HI R3, RZ, 0x1f, R0 ;  /* 0x0000001fff037819 */ /* 0x001fc80000011400 */
[----:B------:R-:W-:-:S04]  /*1dc0*/  LEA.HI R3, R3, R0, RZ, 0x7 ;  /* 0x0000000003037211 */ /* 0x000fc800078f38ff */
[----:B------:R-:W-:Y:S01]  /*1dd0*/  LOP3.LUT R3, R3, 0xffffff80, RZ, 0xc0, !PT ;  /* 0xffffff8003037812 */ /* 0x000fe200078ec0ff */
[----:B--2---:R-:W-:-:S04]  /*1de0*/  IMAD.SHL.U32 R6, R9, 0x100, RZ ;  /* 0x0000010009067824 */ /* 0x004fc800078e00ff */
[----:B------:R-:W-:Y:S02]  /*1df0*/  IMAD.IADD R8, R0, 0x1, -R3 ;  /* 0x0000000100087824 */ /* 0x000fe400078e0a03 */
[----:B-1----:R-:W-:-:S03]  /*1e00*/  IMAD.SHL.U32 R0, R2, 0x40, RZ ;  /* 0x0000004002007824 */ /* 0x002fc600078e00ff */
[----:B------:R-:W-:Y:S02]  /*1e10*/  SHF.R.S32.HI R7, RZ, 0x1f, R8 ;  /* 0x0000001fff077819 */ /* 0x000fe40000011408 */
[----:B------:R-:W-:Y:S02]  /*1e20*/  ISETP.GE.AND P0, PT, R0, UR5, PT ;  /* 0x0000000500007c0c */ /* 0x000fe4000bf06270 */
[----:B------:R-:W-:Y:S02]  /*1e30*/  LEA.HI R2, R7, R8, RZ, 0x2 ;  /* 0x0000000807027211 */ /* 0x000fe400078f10ff */
[----:B------:R-:W-:Y:S02]  /*1e40*/  ISETP.GE.OR P0, PT, R6, UR4, P0 ;  /* 0x0000000406007c0c */ /* 0x000fe40008706670 */
[--C-:B------:R-:W-:Y:S02]  /*1e50*/  SHF.R.S32.HI R4, RZ, 0x2, R2.reuse ;  /* 0x00000002ff047819 */ /* 0x100fe40000011402 */
[----:B------:R-:W-:-:S04]  /*1e60*/  SHF.R.S32.HI R3, RZ, 0x1f, R2 ;  /* 0x0000001fff037819 */ /* 0x000fc80000011402 */
[----:B------:R-:W-:-:S04]  /*1e70*/  LEA.HI R3, R3, R4, RZ, 0x3 ;  /* 0x0000000403037211 */ /* 0x000fc800078f18ff */
[----:B------:R-:W-:Y:S01]  /*1e80*/  LOP3.LUT R5, R3, 0xfffffff8, RZ, 0xc0, !PT ;  /* 0xfffffff803057812 */ /* 0x000fe200078ec0ff */
[----:B------:R-:W-:Y:S06]  /*1e90*/  @P0 EXIT ;  /* 0x000000000000094d */ /* 0x000fec0003800000 */
[----:B------:R-:W0:Y:S01]  /*1ea0*/  LDC.64 R12, c[0x0][0x658] ;  /* 0x00019600ff0c7b82 */ /* 0x000e220000000a00 */
[----:B------:R-:W-:Y:S01]  /*1eb0*/  LOP3.LUT R3, R2, 0x7ffffffc, RZ, 0xc0, !PT ;  /* 0x7ffffffc02037812 */ /* 0x000fe200078ec0ff */
[----:B------:R-:W-:Y:S01]  /*1ec0*/  IMAD.IADD R2, R4, 0x1, -R5 ;  /* 0x0000000104027824 */ /* 0x000fe200078e0a05 */
[----:B------:R-:W-:Y:S02]  /*1ed0*/  LEA.HI R5, R7, R8, RZ, 0x5 ;  /* 0x0000000807057211 */ /* 0x000fe400078f28ff */
[----:B----45:R-:W-:Y:S01]  /*1ee0*/  FSETP.NEU.AND P1, PT, R14, RZ, PT ;  /* 0x000000ff0e00720b */ /* 0x030fe20003f2d000 */
[----:B------:R-:W-:Y:S01]  /*1ef0*/  IMAD.IADD R4, R8, 0x1, -R3 ;  /* 0x0000000108047824 */ /* 0x000fe200078e0a03 */
[----:B------:R-:W-:Y:S02]  /*1f00*/  SHF.R.S32.HI R3, RZ, 0x1f, R2 ;  /* 0x0000001fff037819 */ /* 0x000fe40000011402 */
[----:B---3--:R-:W-:Y:S01]  /*1f10*/  SHF.R.S32.HI R15, RZ, 0x5, R5 ;  /* 0x00000005ff0f7819 */ /* 0x008fe20000011405 */
[----:B------:R-:W-:-:S02]  /*1f20*/  IMAD.SHL.U32 R5, R4, 0x2, RZ ;  /* 0x0000000204057824 */ /* 0x000fc400078e00ff */
[----:B------:R-:W-:-:S03]  /*1f30*/  IMAD.WIDE R8, R9, 0x100, R2 ;  /* 0x0000010009087825 */ /* 0x000fc600078e0202 */
[----:B------:R-:W-:Y:S01]  /*1f40*/  SHF.R.S32.HI R7, RZ, 0x1f, R5 ;  /* 0x0000001fff077819 */ /* 0x000fe20000011405 */
[C---:B------:R-:W-:Y:S01]  /*1f50*/  IMAD R3, R15.reuse, -0x10, -R6 ;  /* 0xfffffff00f037824 */ /* 0x040fe200078e0a06 */
[C---:B------:R-:W-:Y:S01]  /*1f60*/  IADD3 R6, P0, R0.reuse, R5, RZ ;  /* 0x0000000500067210 */ /* 0x040fe20007f1e0ff */
[----:B------:R-:W-:Y:S01]  /*1f70*/  IMAD.WIDE R8, R15, 0x10, R8 ;  /* 0x000000100f087825 */ /* 0x000fe200078e0208 */
[----:B------:R-:W-:Y:S02]  /*1f80*/  IADD3 R10, -R5, UR5, -R0 ;  /* 0x00000005050a7c10 */ /* 0x000fe4000fffe900 */
[----:B------:R-:W-:Y:S02]  /*1f90*/  LEA.HI.X.SX32 R7, R0, R7, 0x1, P0 ;  /* 0x0000000700077211 */ /* 0x000fe400000f0eff */
[----:B------:R-:W-:Y:S01]  /*1fa0*/  IADD3 R0, R3, UR4, -R2 ;  /* 0x0000000403007c10 */ /* 0x000fe2000fffe802 */
[-C--:B0-----:R-:W-:Y:S01]  /*1fb0*/  IMAD R2, R9, R12.reuse, RZ ;  /* 0x0000000c09027224 */ /* 0x081fe200078e02ff */
[----:B------:R-:W-:Y:S01]  /*1fc0*/  ISETP.GT.AND P3, PT, R10, RZ, PT ;  /* 0x000000ff0a00720c */ /* 0x000fe20003f64270 */
[----:B------:R-:W-:Y:S01]  /*1fd0*/  IMAD.WIDE.U32 R18, R8, R12, R6 ;  /* 0x0000000c08127225 */ /* 0x000fe200078e0006 */
[----:B------:R-:W-:-:S02]  /*1fe0*/  SHF.L.U64.HI R15, R12, 0x3, R13 ;  /* 0x000000030c0f7819 */ /* 0x000fc4000001020d */
[----:B------:R-:W-:Y:S01]  /*1ff0*/  P2R R3, PR, RZ, 0x8 ;  /* 0x00000008ff037803 */ /* 0x000fe20000000000 */
[----:B------:R-:W-:Y:S01]  /*2000*/  IMAD R21, R8, R13, R2 ;  /* 0x0000000d08157224 */ /* 0x000fe200078e0202 */
[----:B------:R-:W-:Y:S01]  /*2010*/  ISETP.GT.AND P0, PT, R0, RZ, P3 ;  /* 0x000000ff0000720c */ /* 0x000fe20001f04270 */
[----:B------:R-:W-:Y:S02]  /*2020*/  IMAD.SHL.U32 R16, R12, 0x8, RZ ;  /* 0x000000080c107824 */ /* 0x000fe400078e00ff */
[----:B------:R-:W-:Y:S01]  /*2030*/  IMAD.IADD R21, R19, 0x1, R21 ;  /* 0x0000000113157824 */ /* 0x000fe200078e0215 */
[----:B------:R-:W-:Y:S09]  /*2040*/  @!P1 BRA `(.L_x_27) ;  /* 0x0000006c00cc9947 */ /* 0x000ff20003800000 */
[----:B------:R-:W-:Y:S01]  /*2050*/  ULDC.64 UR4, c[0x0][0x630] ;  /* 0x00018c0000047ab9 */ /* 0x000fe20000000a00 */
[----:B------:R-:W-:Y:S01]  /*2060*/  ULDC.64 UR8, c[0x0][0x628] ;  /* 0x00018a0000087ab9 */ /* 0x000fe20000000a00 */
[----:B------:R-:W-:Y:S01]  /*2070*/  IMAD R17, R9, UR4, RZ ;  /* 0x0000000409117c24 */ /* 0x000fe2000f8e02ff */
[----:B------:R-:W-:Y:S01]  /*2080*/  ULDC.64 UR6, c[0x0][0x650] ;  /* 0x0001940000067ab9 */ /* 0x000fe20000000a00 */
[----:B------:R-:W-:-:S04]  /*2090*/  IMAD.WIDE.U32 R2, R8, UR4, R6 ;  /* 0x0000000408027c25 */ /* 0x000fc8000f8e0006 */
[----:B------:R-:W-:Y:S01]  /*20a0*/  IMAD R17, R8, UR5, R17 ;  /* 0x0000000508117c24 */ /* 0x000fe2000f8e0211 */
[----:B------:R-:W-:-:S03]  /*20b0*/  LEA R4, P1, R2, UR8, 0x1 ;  /* 0x0000000802047c11 */ /* 0x000fc6000f8208ff */
[----:B------:R-:W-:-:S05]  /*20c0*/  IMAD.IADD R3, R3, 0x1, R17 ;  /* 0x0000000103037824 */ /* 0x000fca00078e0211 */
[----:B------:R-:W-:-:S05]  /*20d0*/  LEA.HI.X R5, R2, UR9, R3, 0x1, P1 ;  /* 0x0000000902057c11 */ /* 0x000fca00088f0c03 */
[----:B------:R-:W2:Y:S01]  /*20e0*/  @P0 LDG.E.LTC128B.U16 R19, desc[UR12][R4.64] ;  /* 0x0000000c04130981 */ /* 0x000ea2000c1e1520 */
[----:B------:R-:W-:Y:S01]  /*20f0*/  ISETP.GT.AND P6, PT, R10, 0x1, PT ;  /* 0x000000010a00780c */ /* 0x000fe20003fc4270 */
[----:B------:R-:W-:Y:S01]  /*2100*/  BSSY B0, `(.L_x_28) ;  /* 0x000000e000007945 */ /* 0x000fe20003800000 */
[----:B------:R-:W-:Y:S02]  /*2110*/  LEA R2, P2, R18, UR6, 0x1 ;  /* 0x0000000612027c11 */ /* 0x000fe4000f8408ff */
[----:B------:R-:W-:Y:S01]  /*2120*/  ISETP.GT.AND P1, PT, R0, RZ, P6 ;  /* 0x000000ff0000720c */ /* 0x000fe20003724270 */
[----:B--2---:R-:W-:-:S04]  /*2130*/  IMAD.U32 R3, R19, 0x10000, RZ ;  /* 0x0001000013037824 */ /* 0x004fc800078e00ff */
[----:B------:R-:W-:-:S04]  /*2140*/  FMUL R3, R3, R14 ;  /* 0x0000000e03037220 */ /* 0x000fc80000400000 */
[----:B------:R-:W-:-:S05]  /*2150*/  FFMA R3, R120, R11, R3 ;  /* 0x0000000b78037223 */ /* 0x000fca0000000003 */
[----:B------:R-:W-:Y:S02]  /*2160*/  F2FP.BF16.F32.PACK_AB R20, RZ, R3 ;  /* 0x00000003ff14723e */ /* 0x000fe400000010ff */
[----:B------:R-:W-:Y:S02]  /*2170*/  P2R R3, PR, RZ, 0x40 ;  /* 0x00000040ff037803 */ /* 0x000fe40000000000 */
[----:B------:R-:W-:Y:S02]  /*2180*/  LEA.HI.X R3, R18, UR7, R21, 0x1, P2 ;  /* 0x0000000712037c11 */ /* 0x000fe400090f0c15 */
[----:B------:R-:W-:Y:S02]  /*2190*/  PRMT R18, R20, 0x7610, R18 ;  /* 0x0000761014127816 */ /* 0x000fe40000000012 */
[----:B------:R-:W-:-:S03]  /*21a0*/  PRMT R20, R19, 0x7610, R20 ;  /* 0x0000761013147816 */ /* 0x000fc60000000014 */
[----:B------:R0:W-:Y:S01]  /*21b0*/  @P0 STG.E.U16 desc[UR12][R2.64], R18 ;  /* 0x0000001202000986 */ /* 0x0001e2000c10150c */
[----:B------:R-:W-:Y:S05]  /*21c0*/  @!P1 BRA `(.L_x_29) ;  /* 0x0000000000049947 */ /* 0x000fea0003800000 */
[----:B------:R1:W5:Y:S02]  /*21d0*/  LDG.E.LTC128B.U16 R20, desc[UR12][R4.64+0x2] ;  /* 0x0000020c04147981 */ /* 0x000364000c1e1520 */
.L_x_29:
[----:B------:R-:W-:Y:S05]  /*21e0*/  BSYNC B0 ;  /* 0x0000000000007941 */ /* 0x000fea0003800000 */
.L_x_28:
[----:B------:R-:W-:Y:S01]  /*21f0*/  USHF.L.U32 UR6, UR4, 0x3, URZ ;  /* 0x0000000304067899 */ /* 0x000fe2000800063f */
[----:B-----5:R-:W-:Y:S01]  /*2200*/  IMAD.U32 R9, R20, 0x10000, RZ ;  /* 0x0001000014097824 */ /* 0x020fe200078e00ff */
[----:B------:R-:W-:Y:S01]  /*2210*/  USHF.L.U64.HI UR7, UR4, 0x3, UR5 ;  /* 0x0000000304077899 */ /* 0x000fe20008010205 */
[----:B------:R-:W-:Y:S02]  /*2220*/  ISETP.GT.AND P0, PT, R0, 0x8, P3 ;  /* 0x000000080000780c */ /* 0x000fe40001f04270 */
[----:B------:R-:W-:Y:S01]  /*2230*/  FMUL R22, R9, R14 ;  /* 0x0000000e09167220 */ /* 0x000fe20000400000 */
[----:B0-----:R-:W-:Y:S02]  /*2240*/  IMAD.U32 R18, RZ, RZ, UR6 ;  /* 0x00000006ff127e24 */ /* 0x001fe4000f8e00ff */
[----:B------:R-:W-:Y:S02]  /*2250*/  IMAD.U32 R19, RZ, RZ, UR7 ;  /* 0x00000007ff137e24 */ /* 0x000fe4000f8e00ff */
[----:B------:R-:W-:Y:S01]  /*2260*/  FFMA R22, R121, R11, R22 ;  /* 0x0000000b79167223 */ /* 0x000fe20000000016 */
[----:B------:R-:W-:-:S04]  /*2270*/  IMAD.WIDE.U32 R8, R8, UR4, R18 ;  /* 0x0000000408087c25 */ /* 0x000fc8000f8e0012 */
[----:B------:R-:W-:Y:S02]  /*2280*/  F2FP.BF16.F32.PACK_AB R22, RZ, R22 ;  /* 0x00000016ff16723e */ /* 0x000fe400000010ff */
[----:B------:R-:W-:-:S03]  /*2290*/  IADD3 R6, P2, R6, R8, RZ ;  /* 0x0000000806067210 */ /* 0x000fc60007f5e0ff */
[----:B------:R0:W-:Y:S01]  /*22a0*/  @P1 STG.E.U16 desc[UR12][R2.64+0x2], R22 ;  /* 0x0000021602001986 */ /* 0x0001e2000c10150c */
[----:B------:R-:W-:Y:S02]  /*22b0*/  IADD3.X R7, R7, R17, R9, P2, !PT ;  /* 0x0000001107077210 */ /* 0x000fe400017fe409 */
[----:B------:R-:W-:-:S04]  /*22c0*/  LEA R8, P2, R6, UR8, 0x1 ;  /* 0x0000000806087c11 */ /* 0x000fc8000f8408ff */
[----:B------:R-:W-:-:S05]  /*22d0*/  LEA.HI.X R9, R6, UR9, R7, 0x1, P2 ;  /* 0x0000000906097c11 */ /* 0x000fca00090f0c07 */
[----:B------:R-:W2:Y:S01]  /*22e0*/  @P0 LDG.E.LTC128B.U16 R20, desc[UR12][R8.64] ;  /* 0x0000000c08140981 */ /* 0x000ea2000c1e1520 */
[C---:B------:R-:W-:Y:S01]  /*22f0*/  SHF.L.U64.HI R15, R16.reuse, 0x1, R15 ;  /* 0x00000001100f7819 */ /* 0x040fe2000001020f */
[----:B------:R-:W-:Y:S01]  /*2300*/  BSSY B0, `(.L_x_30) ;  /* 0x000000b000007945 */ /* 0x000fe20003800000 */
[----:B------:R-:W-:Y:S02]  /*2310*/  LEA R6, P2, R16, R2, 0x1 ;  /* 0x0000000210067211 */ /* 0x000fe400078408ff */
[----:B------:R-:W-:Y:S01]  /*2320*/  ISETP.GT.AND P1, PT, R0, 0x8, P6 ;  /* 0x000000080000780c */ /* 0x000fe20003724270 */
[----:B--2---:R-:W-:-:S04]  /*2330*/  IMAD.U32 R7, R20, 0x10000, RZ ;  /* 0x0001000014077824 */ /* 0x004fc800078e00ff */
[----:B------:R-:W-:-:S04]  /*2340*/  FMUL R7, R7, R14 ;  /* 0x0000000e07077220 */ /* 0x000fc80000400000 */
[----:B------:R-:W-:-:S05]  /*2350*/  FFMA R7, R122, R11, R7 ;  /* 0x0000000b7a077223 */ /* 0x000fca0000000007 */
[----:B------:R-:W-:Y:S01]  /*2360*/  F2FP.BF16.F32.PACK_AB R16, RZ, R7 ;  /* 0x00000007ff10723e */ /* 0x000fe200000010ff */
[----:B------:R-:W-:-:S05]  /*2370*/  IMAD.X R7, R15, 0x1, R3, P2 ;  /* 0x000000010f077824 */ /* 0x000fca00010e0603 */
[----:B------:R0:W-:Y:S01]  /*2380*/  @P0 STG.E.U16 desc[UR12][R6.64], R16 ;  /* 0x0000001006000986 */ /* 0x0001e2000c10150c */
[----:B------:R-:W-:Y:S05]  /*2390*/  @!P1 BRA `(.L_x_31) ;  /* 0x0000000000049947 */ /* 0x000fea0003800000 */
[----:B------:R2:W5:Y:S02]  /*23a0*/  LDG.E.LTC128B.U16 R20, desc[UR12][R8.64+0x2] ;  /* 0x0000020c08147981 */ /* 0x000564000c1e1520 */
.L_x_31:
[----:B------:R-:W-:Y:S05]  /*23b0*/  BSYNC B0 ;  /* 0x0000000000007941 */ /* 0x000fea0003800000 */
.L_x_30:
[----:B-----5:R-:W-:Y:S01]  /*23c0*/  IMAD.U32 R15, R20, 0x10000, RZ ;  /* 0x00010000140f7824 */ /* 0x020fe200078e00ff */
[----:B------:R-:W-:Y:S01]  /*23d0*/  ISETP.GT.AND P3, PT, R10, 0x8, PT ;  /* 0x000000080a00780c */ /* 0x000fe20003f64270 */
[----:B------:R-:W-:Y:S02]  /*23e0*/  BSSY B0, `(.L_x_32) ;  /* 0x0000009000007945 */ /* 0x000fe40003800000 */
[----:B0-----:R-:W-:Y:S01]  /*23f0*/  FMUL R16, R15, R14 ;  /* 0x0000000e0f107220 */ /* 0x001fe20000400000 */
[----:B------:R-:W-:Y:S02]  /*2400*/  ISETP.GT.AND P0, PT, R0, RZ, P3 ;  /* 0x000000ff0000720c */ /* 0x000fe40001f04270 */
[----:B------:R-:W-:Y:S01]  /*2410*/  P2R R15, PR, RZ, 0x8 ;  /* 0x00000008ff0f7803 */ /* 0x000fe20000000000 */
[----:B------:R-:W-:-:S05]  /*2420*/  FFMA R16, R123, R11, R16 ;  /* 0x0000000b7b107223 */ /* 0x000fca0000000010 */
[----:B------:R-:W-:-:S05]  /*2430*/  F2FP.BF16.F32.PACK_AB R16, RZ, R16 ;  /* 0x00000010ff10723e */ /* 0x000fca00000010ff */
[----:B------:R0:W-:Y:S01]  /*2440*/  @P1 STG.E.U16 desc[UR12][R6.64+0x2], R16 ;  /* 0x0000021006001986 */ /* 0x0001e2000c10150c */
[----:B------:R-:W-:Y:S05]  /*2450*/  @!P0 BRA `(.L_x_33) ;  /* 0x0000000000048947 */ /* 0x000fea0003800000 */
[----:B------:R3:W5:Y:S02]  /*2460*/  LDG.E.LTC128B.U16 R20, desc[UR12][R4.64+0x10] ;  /* 0x0000100c04147981 */ /* 0x000764000c1e1520 */
.L_x_33:
[----:B------:R-:W-:Y:S05]  /*2470*/  BSYNC B0 ;  /* 0x0000000000007941 */ /* 0x000fea0003800000 */
.L_x_32:
[----:B-----5:R-:W-:Y:S01]  /*2480*/  IMAD.U32 R15, R20, 0x10000, RZ ;  /* 0x00010000140f7824 */ /* 0x020fe200078e00ff */
[----:B------:R-:W-:Y:S01]  /*2490*/  ISETP.GT.AND P2, PT, R10, 0x9, PT ;  /* 0x000000090a00780c */ /* 0x000fe20003f44270 */
[----:B------:R-:W-:Y:S02]  /*24a0*/  BSSY B0, `(.L_x_34) ;  /* 0x0000009000007945 */ /* 0x000fe40003800000 */
[----:B------:R-:W-:Y:S01]  /*24b0*/  FMUL R15, R15, R14 ;  /* 0x0000000e0f0f7220 */ /* 0x000fe20000400000 */
[----:B------:R-:W-:Y:S02]  /*24c0*/  ISETP.GT.AND P1, PT, R0, RZ, P2 ;  /* 0x000000ff0000720c */ /* 0x000fe40001724270 */
[----:B0-----:R-:W-:Y:S01]  /*24d0*/  P2R R16, PR, RZ, 0x4 ;  /* 0x00000004ff107803 */ /* 0x001fe20000000000 */
[----:B------:R-:W-:-:S05]  /*24e0*/  FFMA R15, R124, R11, R15 ;  /* 0x0000000b7c0f7223 */ /* 0x000fca000000000f */
[----:B------:R-:W-:-:S05]  /*24f0*/  F2FP.BF16.F32.PACK_AB R15, RZ, R15 ;  /* 0x0000000fff0f723e */ /* 0x000fca00000010ff */
[----:B------:R0:W-:Y:S01]  /*2500*/  @P0 STG.E.U16 desc[UR12][R2.64+0x10], R15 ;  /* 0x0000100f02000986 */ /* 0x0001e2000c10150c */
[----:B------:R-:W-:Y:S05]  /*2510*/  @!P1 BRA `(.L_x_35) ;  /* 0x0000000000049947 */ /* 0x000fea0003800000 */
[----:B------:R4:W5:Y:S02]  /*2520*/  LDG.E.LTC128B.U16 R20, desc[UR12][R4.64+0x12] ;  /* 0x0000120c04147981 */ /* 0x000964000c1e1520 */
.L_x_35:
[----:B------:R-:W-:Y:S05]  /*2530*/  BSYNC B0 ;  /* 0x0000000000007941 */ /* 0x000fea0003800000 */
.L_x_34:
[----:B0----5:R-:W-:Y:S01]  /*2540*/  IMAD.U32 R15, R20, 0x10000, RZ ;  /* 0x00010000140f7824 */ /* 0x021fe200078e00ff */
[----:B------:R-:W-:Y:S01]  /*2550*/  ISETP.GT.AND P0, PT, R0, 0x8, P3 ;  /* 0x000000080000780c */ /* 0x000fe20001f04270 */
[----:B------:R-:W-:Y:S02]  /*2560*/  BSSY B0, `(.L_x_36) ;  /* 0x0000007000007945 */ /* 0x000fe40003800000 */
[----:B------:R-:W-:-:S04]  /*2570*/  FMUL R16, R15, R14 ;  /* 0x0000000e0f107220 */ /* 0x000fc80000400000 */
[----:B------:R-:W-:-:S05]  /*2580*/  FFMA R16, R125, R11, R16 ;  /* 0x0000000b7d107223 */ /* 0x000fca0000000010 */
[----:B------:R-:W-:-:S05]  /*2590*/  F2FP.BF16.F32.PACK_AB R16, RZ, R16 ;  /* 0x00000010ff10723e */ /* 0x000fca00000010ff */
[----:B------:R0:W-:Y:S01]  /*25a0*/  @P1 STG.E.U16 desc[UR12][R2.64+0x12], R16 ;  /* 0x0000121002001986 */ /* 0x0001e2000c10150c */
[----:B------:R-:W-:Y:S05]  /*25b0*/  @!P0 BRA `(.L_x_37) ;  /* 0x0000000000048947 */ /* 0x000fea0003800000 */
[----:B------:R0:W5:Y:S02]  /*25c0*/  LDG.E.LTC128B.U16 R20, desc[UR12][R8.64+0x10] ;  /* 0x0000100c08147981 */ /* 0x000164000c1e1520 */
.L_x_37:
[----:B------:R-:W-:Y:S05]  /*25d0*/  BSYNC B0 ;  /* 0x0000000000007941 */ /* 0x000fea0003800000 */
.L_x_36:
[----:B-----5:R-:W-:Y:S01]  /*25e0*/  IMAD.U32 R15, R20, 0x10000, RZ ;  /* 0x00010000140f7824 */ /* 0x020fe200078e00ff */
        /* <DEDUP_REMOVED lines=8> */
.L_x_39:
[----:B------:R-:W-:Y:S05]  /*2670*/  BSYNC B0 ;  /* 0x0000000000007941 */ /* 0x000fea0003800000 */
.L_x_38:
[----:B0----5:R-:W-:Y:S01]  /*2680*/  IMAD.U32 R15, R20, 0x10000, RZ ;  /* 0x00010000140f7824 */ /* 0x021fe200078e00ff */
[----:B------:R-:W-:Y:S01]  /*2690*/  ISETP.GT.AND P2, PT, R10, 0x10, PT ;  /* 0x000000100a00780c */ /* 0x000fe20003f44270 */
[----:B------:R-:W-:Y:S02]  /*26a0*/  BSSY B0, `(.L_x_40) ;  /* 0x0000009000007945 */ /* 0x000fe40003800000 */
[----:B------:R-:W-:Y:S01]  /*26b0*/  FMUL R16, R15, R14 ;  /* 0x0000000e0f107220 */ /* 0x000fe20000400000 */
[----:B------:R-:W-:Y:S02]  /*26c0*/  ISETP.GT.AND P0, PT, R0, RZ, P2 ;  /* 0x000000ff0000720c */ /* 0x000fe40001704270 */
[----:B------:R-:W-:Y:S01]  /*26d0*/  P2R R15, PR, RZ, 0x4 ;  /* 0x00000004ff0f7803 */ /* 0x000fe20000000000 */
[----:B------:R-:W-:-:S05]  /*26e0*/  FFMA R16, R127, R11, R16 ;  /* 0x0000000b7f107223 */ /* 0x000fca0000000010 */
[----:B------:R-:W-:-:S05]  /*26f0*/  F2FP.BF16.F32.PACK_AB R16, RZ, R16 ;  /* 0x00000010ff10723e */ /* 0x000fca00000010ff */
[----:B------:R0:W-:Y:S01]  /*2700*/  @P1 STG.E.U16 desc[UR12][R6.64+0x12], R16 ;  /* 0x0000121006001986 */ /* 0x0001e2000c10150c */
[----:B------:R-:W-:Y:S05]  /*2710*/  @!P0 BRA `(.L_x_41) ;  /* 0x0000000000048947 */ /* 0x000fea0003800000 */
[----:B------:R0:W5:Y:S02]  /*2720*/  LDG.E.LTC128B.U16 R20, desc[UR12][R4.64+0x20] ;  /* 0x0000200c04147981 */ /* 0x000164000c1e1520 */
.L_x_41:
[----:B------:R-:W-:Y:S05]  /*2730*/  BSYNC B0 ;  /* 0x0000000000007941 */ /* 0x000fea0003800000 */
.L_x_40:
[----:B-----5:R-:W-:Y:S01]  /*2740*/  IMAD.U32 R15, R20, 0x10000, RZ ;  /* 0x00010000140f7824 */ /* 0x020fe200078e00ff */
[----:B------:R-:W-:Y:S01]  /*2750*/  ISETP.GT.AND P1, PT, R10, 0x11, PT ;  /* 0x000000110a00780c */ /* 0x000fe20003f24270 */
[----:B------:R-:W-:Y:S02]  /*2760*/  BSSY B0, `(.L_x_42) ;  /* 0x0000009000007945 */ /* 0x000fe40003800000 */
[----:B------:R-:W-:-:S04]  /*2770*/  FMUL R15, R15, R14 ;  /* 0x0000000e0f0f7220 */ /* 0x000fc80000400000 */
[----:B------:R-:W-:-:S05]  /*2780*/  FFMA R15, R128, R11, R15 ;  /* 0x0000000b800f7223 */ /* 0x000fca000000000f */
[----:B------:R-:W-:-:S05]  /*2790*/  F2FP.BF16.F32.PACK_AB R15, RZ, R15 ;  /* 0x0000000fff0f723e */ /* 0x000fca00000010ff */
[----:B------:R1:W-:Y:S01]  /*27a0*/  @P0 STG.E.U16 desc[UR12][R2.64+0x20], R15 ;  /* 0x0000200f02000986 */ /* 0x0003e2000c10150c */
[----:B------:R-:W-:Y:S02]  /*27b0*/  ISETP.GT.AND P0, PT, R0, RZ, P1 ;  /* 0x000000ff0000720c */ /* 0x000fe40000f04270 */
[----:B-1----:R-:W-:-:S11]  /*27c0*/  P2R R15, PR, RZ, 0x2 ;  /* 0x00000002ff0f7803 */ /* 0x002fd60000000000 */
[----:B------:R-:W-:Y:S05]  /*27d0*/  @!P0 BRA `(.L_x_43) ;  /* 0x0000000000048947 */ /* 0x000fea0003800000 */
[----:B------:R1:W5:Y:S02]  /*27e0*/  LDG.E.LTC128B.U16 R20, desc[UR12][R4.64+0x22] ;  /* 0x0000220c04147981 */ /* 0x000364000c1e1520 */
.L_x_43:
[----:B------:R-:W-:Y:S05]  /*27f0*/  BSYNC B0 ;  /* 0x0000000000007941 */ /* 0x000fea0003800000 */
.L_x_42:
[----:B-----5:R-:W-:Y:S01]  /*2800*/  IMAD.U32 R15, R20, 0x10000, RZ ;  /* 0x00010000140f7824 */ /* 0x020fe200078e00ff */
[----:B------:R-:W-:Y:S03]  /*2810*/  BSSY B0, `(.L_x_44) ;  /* 0x0000008000007945 */ /* 0x000fe60003800000 */
[----:B0-----:R-:W-:-:S04]  /*2820*/  FMUL R16, R15, R14 ;  /* 0x0000000e0f107220 */ /* 0x001fc80000400000 */
[----:B------:R-:W-:-:S05]  /*2830*/  FFMA R16, R129, R11, R16 ;  /* 0x0000000b81107223 */ /* 0x000fca0000000010 */
[----:B------:R-:W-:-:S05]  /*2840*/  F2FP.BF16.F32.PACK_AB R16, RZ, R16 ;  /* 0x00000010ff10723e */ /* 0x000fca00000010ff */
[----:B------:R0:W-:Y:S01]  /*2850*/  @P0 STG.E.U16 desc[UR12][R2.64+0x22], R16 ;  /* 0x0000221002000986 */ /* 0x0001e2000c10150c */
[----:B------:R-:W-:-:S13]  /*2860*/  ISETP.GT.AND P0, PT, R0, 0x8, P2 ;  /* 0x000000080000780c */ /* 0x000fda0001704270 */
[----:B0-----:R-:W-:Y:S05]  /*2870*/  @!P0 BRA `(.L_x_45) ;  /* 0x0000000000048947 */ /* 0x001fea0003800000 */
[----:B------:R0:W5:Y:S02]  /*2880*/  LDG.E.LTC128B.U16 R20, desc[UR12][R8.64+0x20] ;  /* 0x0000200c08147981 */ /* 0x000164000c1e1520 */
.L_x_45:
[----:B------:R-:W-:Y:S05]  /*2890*/  BSYNC B0 ;  /* 0x0000000000007941 */ /* 0x000fea0003800000 */
.L_x_44:
[----:B-----5:R-:W-:Y:S01]  /*28a0*/  IMAD.U32 R15, R20, 0x10000, RZ ;  /* 0x00010000140f7824 */ /* 0x020fe200078e00ff */
[----:B------:R-:W-:Y:S03]  /*28b0*/  BSSY B0, `(.L_x_46) ;  /* 0x0000008000007945 */ /* 0x000fe60003800000 */
[----:B------:R-:W-:-:S04]  /*28c0*/  FMUL R15, R15, R14 ;  /* 0x0000000e0f0f7220 */ /* 0x000fc80000400000 */
[----:B------:R-:W-:-:S05]  /*28d0*/  FFMA R15, R130, R11, R15 ;  /* 0x0000000b820f7223 */ /* 0x000fca000000000f */
[----:B------:R-:W-:-:S05]  /*28e0*/  F2FP.BF16.F32.PACK_AB R15, RZ, R15 ;  /* 0x0000000fff0f723e */ /* 0x000fca00000010ff */
[----:B------:R0:W-:Y:S01]  /*28f0*/  @P0 STG.E.U16 desc[UR12][R6.64+0x20], R15 ;  /* 0x0000200f06000986 */ /* 0x0001e2000c10150c */
[----:B------:R-:W-:-:S13]  /*2900*/  ISETP.GT.AND P0, PT, R0, 0x8, P1 ;  /* 0x000000080000780c */ /* 0x000fda0000f04270 */
[----:B0-----:R-:W-:Y:S05]  /*2910*/  @!P0 BRA `(.L_x_47) ;  /* 0x0000000000048947 */ /* 0x001fea0003800000 */
[----:B------:R0:W5:Y:S02]  /*2920*/  LDG.E.LTC128B.U16 R20, desc[UR12][R8.64+0x22] ;  /* 0x0000220c08147981 */ /* 0x000164000c1e1520 */
.L_x_47:
[----:B------:R-:W-:Y:S05]  /*2930*/  BSYNC B0 ;  /* 0x0000000000007941 */ /* 0x000fea0003800000 */
.L_x_46:
[----:B-----5:R-:W-:Y:S01]  /*2940*/  IMAD.U32 R15, R20, 0x10000, RZ ;  /* 0x00010000140f7824 */ /* 0x020fe200078e00ff */
[C---:B------:R-:W-:Y:S01]  /*2950*/  SHF.L.U64.HI R21, R12.reuse, 0x7, R13 ;  /* 0x000000070c157819 */ /* 0x040fe2000001020d */
[----:B------:R-:W-:Y:S01]  /*2960*/  IMAD.SHL.U32 R17, R12, 0x80, RZ ;  /* 0x000000800c117824 */ /* 0x000fe200078e00ff */
[----:B------:R-:W-:Y:S01]  /*2970*/  ISETP.GT.AND P2, PT, R10, 0x18, PT ;  /* 0x000000180a00780c */ /* 0x000fe20003f44270 */
[----:B------:R-:W-:Y:S01]  /*2980*/  FMUL R16, R15, R14 ;  /* 0x0000000e0f107220 */ /* 0x000fe20000400000 */
[----:B------:R-:W-:Y:S02]  /*2990*/  BSSY B0, `(.L_x_48) ;  /* 0x000000d000007945 */ /* 0x000fe40003800000 */
[----:B------:R-:W-:Y:S01]  /*29a0*/  LOP3.LUT R15, R17, 0x2, RZ, 0xfc, !PT ;  /* 0x00000002110f7812 */ /* 0x000fe200078efcff */
[----:B------:R-:W-:-:S05]  /*29b0*/  FFMA R16, R131, R11, R16 ;  /* 0x0000000b83107223 */ /* 0x000fca0000000010 */
[----:B------:R-:W-:-:S05]  /*29c0*/  F2FP.BF16.F32.PACK_AB R16, RZ, R16 ;  /* 0x00000010ff10723e */ /* 0x000fca00000010ff */
[----:B------:R1:W-:Y:S01]  /*29d0*/  @P0 STG.E.U16 desc[UR12][R6.64+0x22], R16 ;  /* 0x0000221006000986 */ /* 0x0003e2000c10150c */
[----:B------:R-:W-:-:S05]  /*29e0*/  IADD3 R124, P0, R15, R2, RZ ;  /* 0x000000020f7c7210 */ /* 0x000fca0007f1e0ff */
[----:B------:R-:W-:Y:S01]  /*29f0*/  IMAD.X R125, R21, 0x1, R3, P0 ;  /* 0x00000001157d7824 */ /* 0x000fe200000e0603 */
[----:B------:R-:W-:-:S05]  /*2a00*/  IADD3 R12, P0, R17, R2, RZ ;  /* 0x00000002110c7210 */ /* 0x000fca0007f1e0ff */
[----:B------:R-:W-:Y:S01]  /*2a10*/  IMAD.X R13, R21, 0x1, R3, P0 ;  /* 0x00000001150d7824 */ /* 0x000fe200000e0603 */
[----:B------:R-:W-:Y:S02]  /*2a20*/  ISETP.GT.AND P0, PT, R0, RZ, P2 ;  /* 0x000000ff0000720c */ /* 0x000fe40001704270 */
[----:B-1----:R-:W-:-:S11]  /*2a30*/  P2R R16, PR, RZ, 0x4 ;  /* 0x00000004ff107803 */ /* 0x002fd60000000000 */
[----:B------:R-:W-:Y:S05]  /*2a40*/  @!P0 BRA `(.L_x_49) ;  /* 0x0000000000048947 */ /* 0x000fea0003800000 */
[----:B------:R1:W5:Y:S02]  /*2a50*/  LDG.E.LTC128B.U16 R20, desc[UR12][R4.64+0x30] ;  /* 0x0000300c04147981 */ /* 0x000364000c1e1520 */
.L_x_49:
[----:B------:R-:W-:Y:S05]  /*2a60*/  BSYNC B0 ;  /* 0x0000000000007941 */ /* 0x000fea0003800000 */
.L_x_48:
[----:B-----5:R-:W-:Y:S01]  /*2a70*/  IMAD.U32 R19, R20, 0x10000, RZ ;  /* 0x0001000014137824 */ /* 0x020fe200078e00ff */
[----:B------:R-:W-:Y:S01]  /*2a80*/  ISETP.GT.AND P1, PT, R10, 0x19, PT ;  /* 0x000000190a00780c */ /* 0x000fe20003f24270 */
[----:B------:R-:W-:Y:S02]  /*2a90*/  BSSY B0, `(.L_x_50) ;  /* 0x0000009000007945 */ /* 0x000fe40003800000 */
[----:B------:R-:W-:Y:S01]  /*2aa0*/  FMUL R19, R19, R14 ;  /* 0x0000000e13137220 */ /* 0x000fe20000400000 */
[----:B------:R-:W-:-:S03]  /*2ab0*/  P2R R16, PR, RZ, 0x2 ;  /* 0x00000002ff107803 */ /* 0x000fc60000000000 */
[----:B------:R-:W-:-:S05]  /*2ac0*/  FFMA R19, R132, R11, R19 ;  /* 0x0000000b84137223 */ /* 0x000fca0000000013 */
[----:B------:R-:W-:-:S05]  /*2ad0*/  F2FP.BF16.F32.PACK_AB R19, RZ, R19 ;  /* 0x00000013ff13723e */ /* 0x000fca00000010ff */
[----:B------:R0:W-:Y:S01]  /*2ae0*/  @P0 STG.E.U16 desc[UR12][R2.64+0x30], R19 ;  /* 0x0000301302000986 */ /* 0x0001e2000c10150c */
[----:B------:R-:W-:-:S13]  /*2af0*/  ISETP.GT.AND P0, PT, R0, RZ, P1 ;  /* 0x000000ff0000720c */ /* 0x000fda0000f04270 */
[----:B0-----:R-:W-:Y:S05]  /*2b00*/  @!P0 BRA `(.L_x_51) ;  /* 0x0000000000048947 */ /* 0x001fea0003800000 */
[----:B------:R0:W5:Y:S02]  /*2b10*/  LDG.E.LTC128B.U16 R20, desc[UR12][R4.64+0x32] ;  /* 0x0000320c04147981 */ /* 0x000164000c1e1520 */
.L_x_51:
[----:B------:R-:W-:Y:S05]  /*2b20*/  BSYNC B0 ;  /* 0x0000000000007941 */ /* 0x000fea0003800000 */
.L_x_50:
        /* <DEDUP_REMOVED lines=9> */
.L_x_53:
[----:B------:R-:W-:Y:S05]  /*2bc0*/  BSYNC B0 ;  /* 0x0000000000007941 */ /* 0x000fea0003800000 */
.L_x_52:
        /* <DEDUP_REMOVED lines=9> */
.L_x_55:
[----:B------:R-:W-:Y:S05]  /*2c60*/  BSYNC B0 ;  /* 0x0000000000007941 */ /* 0x000fea0003800000 */
.L_x_54:
        /* <DEDUP_REMOVED lines=11> */
.L_x_57:
[----:B------:R-:W-:Y:S05]  /*2d20*/  BSYNC B0 ;  /* 0x0000000000007941 */ /* 0x000fea0003800000 */
.L_x_56:
        /* <DEDUP_REMOVED lines=11> */
.L_x_59:
[----:B------:R-:W-:Y:S05]  /*2de0*/  BSYNC B0 ;  /* 0x0000000000007941 */ /* 0x000fea0003800000 */
.L_x_58:
        /* <DEDUP_REMOVED lines=9> */
.L_x_61:
[----:B------:R-:W-:Y:S05]  /*2e80*/  BSYNC B0 ;  /* 0x0000000000007941 */ /* 0x000fea0003800000 */
.L_x_60:
        /* <DEDUP_REMOVED lines=9> */
.L_x_63:
[----:B------:R-:W-:Y:S05]  /*2f20*/  BSYNC B0 ;  /* 0x0000000000007941 */ /* 0x000fea0003800000 */
.L_x_62:
        /* <DEDUP_REMOVED lines=11> */
.L_x_65:
[----:B------:R-:W-:Y:S05]  /*2fe0*/  BSYNC B0 ;  /* 0x0000000000007941 */ /* 0x000fea0003800000 */
.L_x_64:
[----:B-----5:R-:W-:Y:S01]  /*2ff0*/  IMAD.U32 R19, R20, 0x10000, RZ ;  /* 0x0001000014137824 */ /* 0x020fe200078e00ff */
[----:B------:R-:W-:Y:S01]  /*3000*/  ISETP.GT.AND P4, PT, R10, 0x29, PT ;  /* 0x000000290a00780c */ /* 0x000fe20003f84270 */
[----:B------:R-:W-:Y:S02]  /*3010*/  BSSY B0, `(.L_x_66) ;  /* 0x0000008000007945 */ /* 0x000fe40003800000 */
[----:B------:R-:W-:-:S04]  /*3020*/  FMUL R19, R19, R14 ;  /* 0x0000000e13137220 */ /* 0x000fc80000400000 */
[----:B------:R-:W-:-:S05]  /*3030*/  FFMA R19, R140, R11, R19 ;  /* 0x0000000b8c137223 */ /* 0x000fca0000000013 */
[----:B------:R-:W-:-:S05]  /*3040*/  F2FP.BF16.F32.PACK_AB R19, RZ, R19 ;  /* 0x00000013ff13723e */ /* 0x000fca00000010ff */
[----:B------:R0:W-:Y:S01]  /*3050*/  @P0 STG.E.U16 desc[UR12][R2.64+0x50], R19 ;  /* 0x0000501302000986 */ /* 0x0001e2000c10150c */
[----:B------:R-:W-:-:S13]  /*3060*/  ISETP.GT.AND P0, PT, R0, RZ, P4 ;  /* 0x000000ff0000720c */ /* 0x000fda0002704270 */
[----:B0-----:R-:W-:Y:S05]  /*3070*/  @!P0 BRA `(.L_x_67) ;  /* 0x0000000000048947 */ /* 0x001fea0003800000 */
[----:B------:R0:W5:Y:S02]  /*3080*/  LDG.E.LTC128B.U16 R20, desc[UR12][R4.64+0x52] ;  /* 0x0000520c04147981 */ /* 0x000164000c1e1520 */
.L_x_67:
[----:B------:R-:W-:Y:S05]  /*3090*/  BSYNC B0 ;  /* 0x0000000000007941 */ /* 0x000fea0003800000 */
.L_x_66:
        /* <DEDUP_REMOVED lines=9> */
.L_x_69:
[----:B------:R-:W-:Y:S05]  /*3130*/  BSYNC B0 ;  /* 0x0000000000007941 */ /* 0x000fea0003800000 */
.L_x_68:
        /* <DEDUP_REMOVED lines=9> */
.L_x_71:
[----:B------:R-:W-:Y:S05]  /*31d0*/  BSYNC B0 ;  /* 0x0000000000007941 */ /* 0x000fea0003800000 */
.L_x_70:
        /* <DEDUP_REMOVED lines=10> */
.L_x_73:
[----:B------:R-:W-:Y:S05]  /*3280*/  BSYNC B0 ;  /* 0x0000000000007941 */ /* 0x000fea0003800000 */
.L_x_72:
        /* <DEDUP_REMOVED lines=10> */
.L_x_75:
[----:B------:R-:W-:Y:S05]  /*3330*/  BSYNC B0 ;  /* 0x0000000000007941 */ /* 0x000fea0003800000 */
.L_x_74:
        /* <DEDUP_REMOVED lines=9> */
.L_x_77:
[----:B------:R-:W-:Y:S05]  /*33d0*/  BSYNC B0 ;  /* 0x0000000000007941 */ /* 0x000fea0003800000 */
.L_x_76:
        /* <DEDUP_REMOVED lines=9> */
.L_x_79:
[----:B------:R-:W-:Y:S05]  /*3470*/  BSYNC B0 ;  /* 0x0000000000007941 */ /* 0x000fea0003800000 */
.L_x_78:
        /* <DEDUP_REMOVED lines=10> */
.L_x_81:
[----:B------:R-:W-:Y:S05]  /*3520*/  BSYNC B0 ;  /* 0x0000000000007941 */ /* 0x000fea0003800000 */
.L_x_80:
[----:B-----5:R-:W-:Y:S01]  /*3530*/  IMAD.U32 R19, R20, 0x10000, RZ ;  /* 0x0001000014137824 */ /* 0x020fe200078e00ff */
[----:B------:R-:W-:Y:S03]  /*3540*/  BSSY B0, `(.L_x_82) ;  /* 0x0000009000007945 */ /* 0x000fe60003800000 */
[----:B------:R-:W-:-:S04]  /*3550*/  FMUL R19, R19, R14 ;  /* 0x0000000e13137220 */ /* 0x000fc80000400000 */
[----:B------:R-:W-:-:S05]  /*3560*/  FFMA R19, R148, R11, R19 ;  /* 0x0000000b94137223 */ /* 0x000fca0000000013 */
[----:B------:R-:W-:-:S05]  /*3570*/  F2FP.BF16.F32.PACK_AB R19, RZ, R19 ;  /* 0x00000013ff13723e */ /* 0x000fca00000010ff */
[----:B------:R0:W-:Y:S01]  /*3580*/  @P0 STG.E.U16 desc[UR12][R2.64+0x70], R19 ;  /* 0x0000701302000986 */ /* 0x0001e2000c10150c */
[----:B------:R-:W-:-:S04]  /*3590*/  ISETP.GT.AND P0, PT, R10, 0x39, PT ;  /* 0x000000390a00780c */ /* 0x000fc80003f04270 */
[----:B------:R-:W-:-:S13]  /*35a0*/  ISETP.GT.AND P5, PT, R0, RZ, P0 ;  /* 0x000000ff0000720c */ /* 0x000fda00007a4270 */
[----:B0-----:R-:W-:Y:S05]  /*35b0*/  @!P5 BRA `(.L_x_83) ;  /* 0x000000000004d947 */ /* 0x001fea0003800000 */
[----:B------:R0:W5:Y:S02]  /*35c0*/  LDG.E.LTC128B.U16 R20, desc[UR12][R4.64+0x72] ;  /* 0x0000720c04147981 */ /* 0x000164000c1e1520 */
.L_x_83:
[----:B------:R-:W-:Y:S05]  /*35d0*/  BSYNC B0 ;  /* 0x0000000000007941 */ /* 0x000fea0003800000 */
.L_x_82:
        /* <DEDUP_REMOVED lines=9> */
.L_x_85:
[----:B------:R-:W-:Y:S05]  /*3670*/  BSYNC B0 ;  /* 0x0000000000007941 */ /* 0x000fea0003800000 */
.L_x_84:
        /* <DEDUP_REMOVED lines=9> */
.L_x_87:
[----:B------:R-:W-:Y:S05]  /*3710*/  BSYNC B0 ;  /* 0x0000000000007941 */ /* 0x000fea0003800000 */
.L_x_86:
[----:B-----5:R-:W-:Y:S01]  /*3720*/  IMAD.U32 R19, R20, 0x10000, RZ ;  /* 0x0001000014137824 */ /* 0x020fe200078e00ff */
[----:B------:R-:W-:Y:S01]  /*3730*/  LOP3.LUT R123, R17, 0x10, RZ, 0xfc, !PT ;  /* 0x00000010117b7812 */ /* 0x000fe200078efcff */
[----:B------:R-:W-:Y:S02]  /*3740*/  USHF.L.U32 UR22, UR4, 0x7, URZ ;  /* 0x0000000704167899 */ /* 0x000fe4000800063f */
[----:B------:R-:W-:Y:S01]  /*3750*/  FMUL R16, R19, R14 ;  /* 0x0000000e13107220 */ /* 0x000fe20000400000 */
[----:B------:R-:W-:-:S03]  /*3760*/  USHF.L.U64.HI UR4, UR4, 0x7, UR5 ;  /* 0x0000000704047899 */ /* 0x000fc60008010205 */
[----:B------:R-:W-:-:S05]  /*3770*/  FFMA R16, R151, R11, R16 ;  /* 0x0000000b97107223 */ /* 0x000fca0000000010 */
[----:B------:R-:W-:-:S05]  /*3780*/  F2FP.BF16.F32.PACK_AB R16, RZ, R16 ;  /* 0x00000010ff10723e */ /* 0x000fca00000010ff */
[----:B------:R1:W-:Y:S01]  /*3790*/  @P5 STG.E.U16 desc[UR12][R6.64+0x72], R16 ;  /* 0x0000721006005986 */ /* 0x0003e2000c10150c */
[----:B------:R-:W-:-:S05]  /*37a0*/  IADD3 R126, P5, R123, R2, RZ ;  /* 0x000000027b7e7210 */ /* 0x000fca0007fbe0ff */
[----:B------:R-:W-:Y:S01]  /*37b0*/  IMAD.X R127, R21, 0x1, R3, P5 ;  /* 0x00000001157f7824 */ /* 0x000fe200028e0603 */
[----:B------:R-:W-:-:S04]  /*37c0*/  IADD3 R18, P5, R4, UR22, RZ ;  /* 0x0000001604127c10 */ /* 0x000fc8000ffbe0ff */
[----:B------:R-:W-:Y:S02]  /*37d0*/  IADD3.X R19, R5, UR4, RZ, P5, !PT ;  /* 0x0000000405137c10 */ /* 0x000fe4000affe4ff */
[----:B------:R-:W-:-:S04]  /*37e0*/  ISETP.GT.AND P5, PT, R10, RZ, PT ;  /* 0x000000ff0a00720c */ /* 0x000fc80003fa4270 */
[----:B------:R-:W-:-:S13]  /*37f0*/  ISETP.GT.AND P5, PT, R0, 0x40, P5 ;  /* 0x000000400000780c */ /* 0x000fda0002fa4270 */
[----:B------:R-:W2:Y:S01]  /*3800*/  @P5 LDG.E.LTC128B.U16 R20, desc[UR12][R18.64] ;  /* 0x0000000c12145981 */ /* 0x000ea2000c1e1520 */
[----:B------:R-:W-:Y:S01]  /*3810*/  LOP3.LUT R121, R17, 0x12, RZ, 0xfc, !PT ;  /* 0x0000001211797812 */ /* 0x000fe200078efcff */
[----:B------:R-:W-:Y:S01]  /*3820*/  ULOP3.LUT UR21, UR22, 0x2, URZ, 0xfc, !UPT ;  /* 0x0000000216157892 */ /* 0x000fe2000f8efc3f */
[----:B--2---:R-:W-:-:S04]  /*3830*/  IMAD.U32 R23, R20, 0x10000, RZ ;  /* 0x0001000014177824 */ /* 0x004fc800078e00ff */
[----:B------:R-:W-:-:S04]  /*3840*/  FMUL R23, R23, R14 ;  /* 0x0000000e17177220 */ /* 0x000fc80000400000 */
[----:B------:R-:W-:-:S05]  /*3850*/  FFMA R23, R88, R11, R23 ;  /* 0x0000000b58177223 */ /* 0x000fca0000000017 */
[----:B------:R-:W-:-:S04]  /*3860*/  F2FP.BF16.F32.PACK_AB R23, RZ, R23 ;  /* 0x00000017ff17723e */ /* 0x000fc800000010ff */
[----:B------:R-:W-:-:S05]  /*3870*/  PRMT R22, R23, 0x7610, R22 ;  /* 0x0000761017167816 */ /* 0x000fca0000000016 */
[----:B------:R2:W-:Y:S01]  /*3880*/  @P5 STG.E.U16 desc[UR12][R12.64], R22 ;  /* 0x000000160c005986 */ /* 0x0005e2000c10150c */
[----:B------:R-:W-:-:S05]  /*3890*/  IADD3 R128, P5, R121, R2, RZ ;  /* 0x0000000279807210 */ /* 0x000fca0007fbe0ff */
[----:B------:R-:W-:Y:S01]  /*38a0*/  IMAD.X R129, R21, 0x1, R3, P5 ;  /* 0x0000000115817824 */ /* 0x000fe200028e0603 */
[----:B------:R-:W-:-:S04]  /*38b0*/  IADD3 R130, P5, R4, UR21, RZ ;  /* 0x0000001504827c10 */ /* 0x000fc8000ffbe0ff */
[----:B------:R-:W-:Y:S02]  /*38c0*/  IADD3.X R131, R5, UR4, RZ, P5, !PT ;  /* 0x0000000405837c10 */ /* 0x000fe4000affe4ff */
[----:B------:R-:W-:-:S13]  /*38d0*/  ISETP.GT.AND P5, PT, R0, 0x40, P6 ;  /* 0x000000400000780c */ /* 0x000fda00037a4270 */
[----:B------:R-:W3:Y:S01]  /*38e0*/  @P5 LDG.E.LTC128B.U16 R20, desc[UR12][R130.64] ;  /* 0x0000000c82145981 */ /* 0x000ee2000c1e1520 */
[----:B------:R-:W-:Y:S01]  /*38f0*/  BSSY B0, `(.L_x_88) ;  /* 0x000000e000007945 */ /* 0x000fe20003800000 */
[----:B---3--:R-:W-:-:S04]  /*3900*/  IMAD.U32 R23, R20, 0x10000, RZ ;  /* 0x0001000014177824 */ /* 0x008fc800078e00ff */
[----:B-1----:R-:W-:-:S04]  /*3910*/  FMUL R16, R23, R14 ;  /* 0x0000000e17107220 */ /* 0x002fc80000400000 */
[----:B------:R-:W-:-:S05]  /*3920*/  FFMA R16, R89, R11, R16 ;  /* 0x0000000b59107223 */ /* 0x000fca0000000010 */
[----:B------:R-:W-:-:S05]  /*3930*/  F2FP.BF16.F32.PACK_AB R16, RZ, R16 ;  /* 0x00000010ff10723e */ /* 0x000fca00000010ff */
[----:B------:R1:W-:Y:S01]  /*3940*/  @P5 STG.E.U16 desc[UR12][R124.64], R16 ;  /* 0x000000107c005986 */ /* 0x0003e2000c10150c */
[----:B------:R-:W-:-:S05]  /*3950*/  IADD3 R88, P5, R17, R6, RZ ;  /* 0x0000000611587210 */ /* 0x000fca0007fbe0ff */
[----:B------:R-:W-:Y:S01]  /*3960*/  IMAD.X R89, R21, 0x1, R7, P5 ;  /* 0x0000000115597824 */ /* 0x000fe200028e0607 */
[----:B--2---:R-:W-:-:S04]  /*3970*/  IADD3 R22, P5, R8, UR22, RZ ;  /* 0x0000001608167c10 */ /* 0x004fc8000ffbe0ff */
[----:B------:R-:W-:Y:S02]  /*3980*/  IADD3.X R23, R9, UR4, RZ, P5, !PT ;  /* 0x0000000409177c10 */ /* 0x000fe4000affe4ff */
[----:B------:R-:W-:-:S04]  /*3990*/  ISETP.GT.AND P5, PT, R10, RZ, PT ;  /* 0x000000ff0a00720c */ /* 0x000fc80003fa4270 */
[----:B------:R-:W-:-:S13]  /*39a0*/  ISETP.GT.AND P5, PT, R0, 0x48, P5 ;  /* 0x000000480000780c */ /* 0x000fda0002fa4270 */
[----:B-1----:R-:W-:Y:S05]  /*39b0*/  @!P5 BRA `(.L_x_89) ;  /* 0x000000000004d947 */ /* 0x002fea0003800000 */
[----:B------:R1:W5:Y:S02]  /*39c0*/  LDG.E.LTC128B.U16 R20, desc[UR12][R22.64] ;  /* 0x0000000c16147981 */ /* 0x000364000c1e1520 */
.L_x_89:
[----:B------:R-:W-:Y:S05]  /*39d0*/  BSYNC B0 ;  /* 0x0000000000007941 */ /* 0x000fea0003800000 */
.L_x_88:
[----:B-----5:R-:W-:Y:S01]  /*39e0*/  IMAD.U32 R125, R20, 0x10000, RZ ;  /* 0x00010000147d7824 */ /* 0x020fe200078e00ff */
[----:B------:R-:W-:Y:S03]  /*39f0*/  BSSY B0, `(.L_x_90) ;  /* 0x000000c000007945 */ /* 0x000fe60003800000 */
[----:B------:R-:W-:-:S04]  /*3a00*/  FMUL R125, R125, R14 ;  /* 0x0000000e7d7d7220 */ /* 0x000fc80000400000 */
[----:B------:R-:W-:-:S05]  /*3a10*/  FFMA R125, R90, R11, R125 ;  /* 0x0000000b5a7d7223 */ /* 0x000fca000000007d */
[----:B------:R-:W-:-:S05]  /*3a20*/  F2FP.BF16.F32.PACK_AB R125, RZ, R125 ;  /* 0x0000007dff7d723e */ /* 0x000fca00000010ff */
[----:B------:R2:W-:Y:S01]  /*3a30*/  @P5 STG.E.U16 desc[UR12][R88.64], R125 ;  /* 0x0000007d58005986 */ /* 0x0005e2000c10150c */
[----:B------:R-:W-:-:S05]  /*3a40*/  IADD3 R132, P5, R15, R6, RZ ;  /* 0x000000060f847210 */ /* 0x000fca0007fbe0ff */
[----:B------:R-:W-:Y:S01]  /*3a50*/  IMAD.X R133, R21, 0x1, R7, P5 ;  /* 0x0000000115857824 */ /* 0x000fe200028e0607 */
[----:B------:R-:W-:-:S13]  /*3a60*/  ISETP.GT.AND P5, PT, R0, 0x48, P6 ;  /* 0x000000480000780c */ /* 0x000fda00037a4270 */
[----:B--2---:R-:W-:Y:S05]  /*3a70*/  @!P5 BRA `(.L_x_91) ;  /* 0x00000000000cd947 */ /* 0x004fea0003800000 */
[----:B------:R-:W-:-:S04]  /*3a80*/  IADD3 R124, P6, R8, UR21, RZ ;  /* 0x00000015087c7c10 */ /* 0x000fc8000ffde0ff */
[----:B------:R-:W-:-:S05]  /*3a90*/  IADD3.X R125, R9, UR4, RZ, P6, !PT ;  /* 0x00000004097d7c10 */ /* 0x000fca000b7fe4ff */
[----:B------:R2:W5:Y:S04]  /*3aa0*/  LDG.E.LTC128B.U16 R20, desc[UR12][R124.64] ;  /* 0x0000000c7c147981 */ /* 0x000568000c1e1520 */
.L_x_91:
[----:B------:R-:W-:Y:S05]  /*3ab0*/  BSYNC B0 ;  /* 0x0000000000007941 */ /* 0x000fea0003800000 */
.L_x_90:
[----:B--2--5:R-:W-:Y:S01]  /*3ac0*/  IMAD.U32 R125, R20, 0x10000, RZ ;  /* 0x00010000147d7824 */ /* 0x024fe200078e00ff */
[----:B------:R-:W-:Y:S01]  /*3ad0*/  ULOP3.LUT UR20, UR22, 0x10, URZ, 0xfc, !UPT ;  /* 0x0000001016147892 */ /* 0x000fe2000f8efc3f */
[----:B------:R-:W-:Y:S02]  /*3ae0*/  ISETP.GT.AND P6, PT, R10, 0x8, PT ;  /* 0x000000080a00780c */ /* 0x000fe40003fc4270 */
[----:B------:R-:W-:-:S04]  /*3af0*/  FMUL R16, R125, R14 ;  /* 0x0000000e7d107220 */ /* 0x000fc80000400000 */
[----:B------:R-:W-:Y:S01]  /*3b00*/  FFMA R16, R91, R11, R16 ;  /* 0x0000000b5b107223 */ /* 0x000fe20000000010 */
[----:B------:R-:W-:-:S04]  /*3b10*/  LOP3.LUT R91, R17, 0x20, RZ, 0xfc, !PT ;  /* 0x00000020115b7812 */ /* 0x000fc800078efcff */
[----:B------:R-:W-:-:S05]  /*3b20*/  F2FP.BF16.F32.PACK_AB R16, RZ, R16 ;  /* 0x00000010ff10723e */ /* 0x000fca00000010ff */
[----:B------:R2:W-:Y:S01]  /*3b30*/  @P5 STG.E.U16 desc[UR12][R132.64], R16 ;  /* 0x0000001084005986 */ /* 0x0005e2000c10150c */
[----:B------:R-:W-:-:S05]  /*3b40*/  IADD3 R130, P5, R91, R2, RZ ;  /* 0x000000025b827210 */ /* 0x000fca0007fbe0ff */
[----:B------:R-:W-:Y:S01]  /*3b50*/  IMAD.X R131, R21, 0x1, R3, P5 ;  /* 0x0000000115837824 */ /* 0x000fe200028e0603 */
[----:B------:R-:W-:-:S04]  /*3b60*/  IADD3 R134, P5, R4, UR20, RZ ;  /* 0x0000001404867c10 */ /* 0x000fc8000ffbe0ff */
[----:B------:R-:W-:Y:S02]  /*3b70*/  IADD3.X R135, R5, UR4, RZ, P5, !PT ;  /* 0x0000000405877c10 */ /* 0x000fe4000affe4ff */
[----:B------:R-:W-:-:S13]  /*3b80*/  ISETP.GT.AND P5, PT, R0, 0x40, P6 ;  /* 0x000000400000780c */ /* 0x000fda00037a4270 */
[----:B------:R-:W3:Y:S01]  /*3b90*/  @P5 LDG.E.LTC128B.U16 R20, desc[UR12][R134.64] ;  /* 0x0000000c86145981 */ /* 0x000ee2000c1e1520 */
[----:B------:R-:W-:Y:S01]  /*3ba0*/  ULOP3.LUT UR19, UR22, 0x12, URZ, 0xfc, !UPT ;  /* 0x0000001216137892 */ /* 0x000fe2000f8efc3f */
[----:B---3--:R-:W-:-:S04]  /*3bb0*/  IMAD.U32 R125, R20, 0x10000, RZ ;  /* 0x00010000147d7824 */ /* 0x008fc800078e00ff */
[----:B------:R-:W-:-:S04]  /*3bc0*/  FMUL R125, R125, R14 ;  /* 0x0000000e7d7d7220 */ /* 0x000fc80000400000 */
[----:B------:R-:W-:-:S05]  /*3bd0*/  FFMA R125, R92, R11, R125 ;  /* 0x0000000b5c7d7223 */ /* 0x000fca000000007d */
[----:B------:R-:W-:-:S04]  /*3be0*/  F2FP.BF16.F32.PACK_AB R125, RZ, R125 ;  /* 0x0000007dff7d723e */ /* 0x000fc800000010ff */
[----:B------:R-:W-:Y:S02]  /*3bf0*/  PRMT R90, R125, 0x7610, R90 ;  /* 0x000076107d5a7816 */ /* 0x000fe4000000005a */
[----:B------:R-:W-:-:S03]  /*3c00*/  LOP3.LUT R125, R17, 0x22, RZ, 0xfc, !PT ;  /* 0x00000022117d7812 */ /* 0x000fc600078efcff */
[----:B------:R3:W-:Y:S01]  /*3c10*/  @P5 STG.E.U16 desc[UR12][R126.64], R90 ;  /* 0x0000005a7e005986 */ /* 0x0007e2000c10150c */
[----:B--2---:R-:W-:-:S05]  /*3c20*/  IADD3 R132, P5, R125, R2, RZ ;  /* 0x000000027d847210 */ /* 0x004fca0007fbe0ff */
[----:B------:R-:W-:Y:S01]  /*3c30*/  IMAD.X R133, R21, 0x1, R3, P5 ;  /* 0x0000000115857824 */ /* 0x000fe200028e0603 */
[----:B------:R-:W-:-:S04]  /*3c40*/  IADD3 R134, P5, R4, UR19, RZ ;  /* 0x0000001304867c10 */ /* 0x000fc8000ffbe0ff */
[----:B------:R-:W-:Y:S02]  /*3c50*/  IADD3.X R135, R5, UR4, RZ, P5, !PT ;  /* 0x0000000405877c10 */ /* 0x000fe4000affe4ff */
[----:B------:R-:W-:-:S04]  /*3c60*/  ISETP.GT.AND P5, PT, R10, 0x9, PT ;  /* 0x000000090a00780c */ /* 0x000fc80003fa4270 */
[----:B------:R-:W-:-:S13]  /*3c70*/  ISETP.GT.AND P5, PT, R0, 0x40, P5 ;  /* 0x000000400000780c */ /* 0x000fda0002fa4270 */
[----:B------:R-:W2:Y:S01]  /*3c80*/  @P5 LDG.E.LTC128B.U16 R20, desc[UR12][R134.64] ;  /* 0x0000000c86145981 */ /* 0x000ea2000c1e1520 */
[----:B------:R-:W-:Y:S01]  /*3c90*/  BSSY B0, `(.L_x_92) ;  /* 0x000000d000007945 */ /* 0x000fe20003800000 */
[----:B--2---:R-:W-:-:S04]  /*3ca0*/  IMAD.U32 R137, R20, 0x10000, RZ ;  /* 0x0001000014897824 */ /* 0x004fc800078e00ff */
[----:B------:R-:W-:-:S04]  /*3cb0*/  FMUL R16, R137, R14 ;  /* 0x0000000e89107220 */ /* 0x000fc80000400000 */
[----:B------:R-:W-:-:S05]  /*3cc0*/  FFMA R16, R93, R11, R16 ;  /* 0x0000000b5d107223 */ /* 0x000fca0000000010 */
[----:B------:R-:W-:-:S05]  /*3cd0*/  F2FP.BF16.F32.PACK_AB R16, RZ, R16 ;  /* 0x00000010ff10723e */ /* 0x000fca00000010ff */
[----:B------:R2:W-:Y:S01]  /*3ce0*/  @P5 STG.E.U16 desc[UR12][R128.64], R16 ;  /* 0x0000001080005986 */ /* 0x0005e2000c10150c */
[----:B---3--:R-:W-:-:S05]  /*3cf0*/  IADD3 R126, P5, R123, R6, RZ ;  /* 0x000000067b7e7210 */ /* 0x008fca0007fbe0ff */
[----:B------:R-:W-:Y:S01]  /*3d00*/  IMAD.X R127, R21, 0x1, R7, P5 ;  /* 0x00000001157f7824 */ /* 0x000fe200028e0607 */
[----:B------:R-:W-:-:S13]  /*3d10*/  ISETP.GT.AND P5, PT, R0, 0x48, P6 ;  /* 0x000000480000780c */ /* 0x000fda00037a4270 */
[----:B--2---:R-:W-:Y:S05]  /*3d20*/  @!P5 BRA `(.L_x_93) ;  /* 0x00000000000cd947 */ /* 0x004fea0003800000 */
[----:B------:R-:W-:-:S04]  /*3d30*/  IADD3 R92, P6, R8, UR20, RZ ;  /* 0x00000014085c7c10 */ /* 0x000fc8000ffde0ff */
[----:B------:R-:W-:-:S05]  /*3d40*/  IADD3.X R93, R9, UR4, RZ, P6, !PT ;  /* 0x00000004095d7c10 */ /* 0x000fca000b7fe4ff */
[----:B------:R2:W5:Y:S04]  /*3d50*/  LDG.E.LTC128B.U16 R20, desc[UR12][R92.64] ;  /* 0x0000000c5c147981 */ /* 0x000568000c1e1520 */
.L_x_93:
[----:B------:R-:W-:Y:S05]  /*3d60*/  BSYNC B0 ;  /* 0x0000000000007941 */ /* 0x000fea0003800000 */
.L_x_92:
[----:B--2--5:R-:W-:Y:S01]  /*3d70*/  IMAD.U32 R93, R20, 0x10000, RZ ;  /* 0x00010000145d7824 */ /* 0x024fe200078e00ff */
[----:B------:R-:W-:Y:S01]  /*3d80*/  ISETP.GT.AND P6, PT, R10, 0x9, PT ;  /* 0x000000090a00780c */ /* 0x000fe20003fc4270 */
[----:B------:R-:W-:Y:S02]  /*3d90*/  BSSY B0, `(.L_x_94) ;  /* 0x000000c000007945 */ /* 0x000fe40003800000 */
        /* <DEDUP_REMOVED lines=11> */
.L_x_95:
[----:B------:R-:W-:Y:S05]  /*3e50*/  BSYNC B0 ;  /* 0x0000000000007941 */ /* 0x000fea0003800000 */
.L_x_94:
[----:B--2--5:R-:W-:Y:S01]  /*3e60*/  IMAD.U32 R93, R20, 0x10000, RZ ;  /* 0x00010000145d7824 */ /* 0x024fe200078e00ff */
[----:B------:R-:W-:Y:S01]  /*3e70*/  ULOP3.LUT UR18, UR22, 0x20, URZ, 0xfc, !UPT ;  /* 0x0000002016127892 */ /* 0x000fe2000f8efc3f */
[----:B------:R-:W-:Y:S02]  /*3e80*/  ISETP.GT.AND P6, PT, R10, 0x10, PT ;  /* 0x000000100a00780c */ /* 0x000fe40003fc4270 */
[----:B------:R-:W-:Y:S01]  /*3e90*/  FMUL R16, R93, R14 ;  /* 0x0000000e5d107220 */ /* 0x000fe20000400000 */
[----:B------:R-:W-:-:S03]  /*3ea0*/  LOP3.LUT R93, R17, 0x30, RZ, 0xfc, !PT ;  /* 0x00000030115d7812 */ /* 0x000fc600078efcff */
[----:B------:R-:W-:-:S05]  /*3eb0*/  FFMA R16, R95, R11, R16 ;  /* 0x0000000b5f107223 */ /* 0x000fca0000000010 */
        /* <DEDUP_REMOVED lines=36> */
.L_x_97:
[----:B------:R-:W-:Y:S05]  /*4100*/  BSYNC B0 ;  /* 0x0000000000007941 */ /* 0x000fea0003800000 */
.L_x_96:
        /* <DEDUP_REMOVED lines=14> */
.L_x_99:
[----:B------:R-:W-:Y:S05]  /*41f0*/  BSYNC B0 ;  /* 0x0000000000007941 */ /* 0x000fea0003800000 */
.L_x_98:
        /* <DEDUP_REMOVED lines=42> */
.L_x_101:
[----:B------:R-:W-:Y:S05]  /*44a0*/  BSYNC B0 ;  /* 0x0000000000007941 */ /* 0x000fea0003800000 */
.L_x_100:
        /* <DEDUP_REMOVED lines=14> */
.L_x_103:
[----:B------:R-:W-:Y:S05]  /*4590*/  BSYNC B0 ;  /* 0x0000000000007941 */ /* 0x000fea0003800000 */
.L_x_102:
        /* <DEDUP_REMOVED lines=42> */
.L_x_105:
[----:B------:R-:W-:Y:S05]  /*4840*/  BSYNC B0 ;  /* 0x0000000000007941 */ /* 0x000fea0003800000 */
.L_x_104:
        /* <DEDUP_REMOVED lines=14> */
.L_x_107:
[----:B------:R-:W-:Y:S05]  /*4930*/  BSYNC B0 ;  /* 0x0000000000007941 */ /* 0x000fea0003800000 */
.L_x_106:
        /* <DEDUP_REMOVED lines=41> */
.L_x_109:
[----:B------:R-:W-:Y:S05]  /*4bd0*/  BSYNC B0 ;  /* 0x0000000000007941 */ /* 0x000fea0003800000 */
.L_x_108:
[----:B--2--5:R-:W-:Y:S01]  /*4be0*/  IMAD.U32 R109, R20, 0x10000, RZ ;  /* 0x00010000146d7824 */ /* 0x024fe200078e00ff */
        /* <DEDUP_REMOVED lines=12> */
.L_x_111:
[----:B------:R-:W-:Y:S05]  /*4cb0*/  BSYNC B0 ;  /* 0x0000000000007941 */ /* 0x000fea0003800000 */
.L_x_110:
[----:B--2--5:R-:W-:Y:S01]  /*4cc0*/  IMAD.U32 R109, R20, 0x10000, RZ ;  /* 0x00010000146d7824 */ /* 0x024fe200078e00ff */
[----:B------:R-:W-:-:S03]  /*4cd0*/  ULOP3.LUT UR8, UR22, 0x60, URZ, 0xfc, !UPT ;  /* 0x0000006016087892 */ /* 0x000fc6000f8efc3f */
        /* <DEDUP_REMOVED lines=31> */
[----:B------:R-:W-:-:S05]  /*4ed0*/  IADD3 R112, P5, R105, R6, RZ ;  /* 0x0000000669707210 */ /* 0x000fca0007fbe0ff */
[----:B------:R-:W-:Y:S01]  /*4ee0*/  IMAD.X R113, R21, 0x1, R7, P5 ;  /* 0x0000000115717824 */ /* 0x000fe200028e0607 */
[----:B------:R-:W-:-:S13]  /*4ef0*/  ISETP.GT.AND P5, PT, R0, 0x48, P3 ;  /* 0x000000480000780c */ /* 0x000fda0001fa4270 */
[----:B---3--:R-:W-:Y:S05]  /*4f00*/  @!P5 BRA `(.L_x_113) ;  /* 0x00000000000cd947 */ /* 0x008fea0003800000 */
[----:B------:R-:W-:-:S04]  /*4f10*/  IADD3 R2, P6, R8, UR8, RZ ;  /* 0x0000000808027c10 */ /* 0x000fc8000ffde0ff */
[----:B------:R-:W-:-:S05]  /*4f20*/  IADD3.X R3, R9, UR4, RZ, P6, !PT ;  /* 0x0000000409037c10 */ /* 0x000fca000b7fe4ff */
[----:B------:R2:W5:Y:S04]  /*4f30*/  LDG.E.LTC128B.U16 R20, desc[UR12][R2.64] ;  /* 0x0000000c02147981 */ /* 0x000568000c1e1520 */
.L_x_113:
[----:B------:R-:W-:Y:S05]  /*4f40*/  BSYNC B0 ;  /* 0x0000000000007941 */ /* 0x000fea0003800000 */
.L_x_112:
        /* <DEDUP_REMOVED lines=13> */
.L_x_115:
[----:B------:R-:W-:Y:S05]  /*5020*/  BSYNC B0 ;  /* 0x0000000000007941 */ /* 0x000fea0003800000 */
.L_x_114:
[----:B--2--5:R-:W-:Y:S01]  /*5030*/  IMAD.U32 R3, R20, 0x10000, RZ ;  /* 0x0001000014037824 */ /* 0x024fe200078e00ff */
[----:B------:R-:W-:-:S03]  /*5040*/  ULOP3.LUT UR6, UR22, 0x70, URZ, 0xfc, !UPT ;  /* 0x0000007016067892 */ /* 0x000fc6000f8efc3f */
        /* <DEDUP_REMOVED lines=8> */
[----:B--2---:R-:W-:Y:S02]  /*50d0*/  IADD3.X R3, R5, UR4, RZ, P5, !PT ;  /* 0x0000000405037c10 */ /* 0x004fe4000affe4ff */
[----:B------:R-:W-:-:S13]  /*50e0*/  ISETP.GT.AND P5, PT, R0, 0x40, P1 ;  /* 0x000000400000780c */ /* 0x000fda0000fa4270 */
[----:B------:R-:W2:Y:S01]  /*50f0*/  @P5 LDG.E.LTC128B.U16 R20, desc[UR12][R2.64] ;  /* 0x0000000c02145981 */ /* 0x000ea2000c1e1520 */
[----:B------:R-:W-:Y:S01]  /*5100*/  ULOP3.LUT UR5, UR22, 0x72, URZ, 0xfc, !UPT ;  /* 0x0000007216057892 */ /* 0x000fe2000f8efc3f */
[----:B--2---:R-:W-:-:S04]  /*5110*/  IMAD.U32 R115, R20, 0x10000, RZ ;  /* 0x0001000014737824 */ /* 0x004fc800078e00ff */
[----:B------:R-:W-:-:S04]  /*5120*/  FMUL R115, R115, R14 ;  /* 0x0000000e73737220 */ /* 0x000fc80000400000 */
[----:B------:R-:W-:-:S05]  /*5130*/  FFMA R115, R116, R11, R115 ;  /* 0x0000000b74737223 */ /* 0x000fca0000000073 */
[----:B------:R-:W-:-:S05]  /*5140*/  F2FP.BF16.F32.PACK_AB R115, RZ, R115 ;  /* 0x00000073ff73723e */ /* 0x000fca00000010ff */
[----:B------:R-:W-:Y:S01]  /*5150*/  @P5 STG.E.U16 desc[UR12][R126.64], R115 ;  /* 0x000000737e005986 */ /* 0x000fe2000c10150c */
[----:B------:R-:W-:-:S05]  /*5160*/  IADD3 R6, P5, R111, R6, RZ ;  /* 0x000000066f067210 */ /* 0x000fca0007fbe0ff */
[----:B------:R-:W-:Y:S01]  /*5170*/  IMAD.X R7, R21, 0x1, R7, P5 ;  /* 0x0000000115077824 */ /* 0x000fe200028e0607 */
[----:B----4-:R-:W-:-:S04]  /*5180*/  IADD3 R4, P5, R4, UR5, RZ ;  /* 0x0000000504047c10 */ /* 0x010fc8000ffbe0ff */
[----:B------:R-:W-:Y:S02]  /*5190*/  IADD3.X R5, R5, UR4, RZ, P5, !PT ;  /* 0x0000000405057c10 */ /* 0x000fe4000affe4ff */
[----:B------:R-:W-:-:S13]  /*51a0*/  ISETP.GT.AND P5, PT, R0, 0x40, P0 ;  /* 0x000000400000780c */ /* 0x000fda00007a4270 */
[----:B------:R-:W2:Y:S01]  /*51b0*/  @P5 LDG.E.LTC128B.U16 R20, desc[UR12][R4.64] ;  /* 0x0000000c04145981 */ /* 0x000ea2000c1e1520 */
[----:B------:R-:W-:Y:S01]  /*51c0*/  BSSY B0, `(.L_x_116) ;  /* 0x000000e000007945 */ /* 0x000fe20003800000 */
[----:B--2---:R-:W-:-:S04]  /*51d0*/  IMAD.U32 R3, R20, 0x10000, RZ ;  /* 0x0001000014037824 */ /* 0x004fc800078e00ff */
[----:B------:R-:W-:-:S04]  /*51e0*/  FMUL R2, R3, R14 ;  /* 0x0000000e03027220 */ /* 0x000fc80000400000 */
[----:B------:R-:W-:-:S05]  /*51f0*/  FFMA R2, R117, R11, R2 ;  /* 0x0000000b75027223 */ /* 0x000fca0000000002 */
[----:B------:R-:W-:-:S04]  /*5200*/  F2FP.BF16.F32.PACK_AB R2, RZ, R2 ;  /* 0x00000002ff02723e */ /* 0x000fc800000010ff */
[----:B------:R-:W-:-:S05]  /*5210*/  PRMT R3, R2, 0x7610, R3 ;  /* 0x0000761002037816 */ /* 0x000fca0000000003 */
[----:B------:R2:W-:Y:S01]  /*5220*/  @P5 STG.E.U16 desc[UR12][R128.64], R3 ;  /* 0x0000000380005986 */ /* 0x0005e2000c10150c */
[----:B------:R-:W-:-:S05]  /*5230*/  IADD3 R2, P5, R12, R17, RZ ;  /* 0x000000110c027210 */ /* 0x000fca0007fbe0ff */
[----:B--2---:R-:W-:Y:S01]  /*5240*/  IMAD.X R3, R13, 0x1, R21, P5 ;  /* 0x000000010d037824 */ /* 0x004fe200028e0615 */
[----:B------:R-:W-:-:S13]  /*5250*/  ISETP.GT.AND P5, PT, R0, 0x48, P1 ;  /* 0x000000480000780c */ /* 0x000fda0000fa4270 */
[----:B------:R-:W-:Y:S05]  /*5260*/  @!P5 BRA `(.L_x_117) ;  /* 0x00000000000cd947 */ /* 0x000fea0003800000 */
[----:B------:R-:W-:-:S04]  /*5270*/  IADD3 R4, P6, R8, UR6, RZ ;  /* 0x0000000608047c10 */ /* 0x000fc8000ffde0ff */
[----:B------:R-:W-:-:S05]  /*5280*/  IADD3.X R5, R9, UR4, RZ, P6, !PT ;  /* 0x0000000409057c10 */ /* 0x000fca000b7fe4ff */
[----:B------:R2:W5:Y:S04]  /*5290*/  LDG.E.LTC128B.U16 R20, desc[UR12][R4.64] ;  /* 0x0000000c04147981 */ /* 0x000568000c1e1520 */
.L_x_117:
[----:B------:R-:W-:Y:S05]  /*52a0*/  BSYNC B0 ;  /* 0x0000000000007941 */ /* 0x000fea0003800000 */
.L_x_116:
        /* <DEDUP_REMOVED lines=8> */
[----:B------:R-:W-:-:S04]  /*5330*/  IADD3 R4, P5, R8, UR5, RZ ;  /* 0x0000000508047c10 */ /* 0x000fc8000ffbe0ff */
[----:B--2---:R-:W-:Y:S02]  /*5340*/  IADD3.X R5, R9, UR4, RZ, P5, !PT ;  /* 0x0000000409057c10 */ /* 0x004fe4000affe4ff */
[----:B------:R-:W-:-:S13]  /*5350*/  ISETP.GT.AND P5, PT, R0, 0x48, P0 ;  /* 0x000000480000780c */ /* 0x000fda00007a4270 */
[----:B------:R-:W-:Y:S05]  /*5360*/  @!P5 BRA `(.L_x_119) ;  /* 0x000000000004d947 */ /* 0x000fea0003800000 */
[----:B------:R2:W5:Y:S02]  /*5370*/  LDG.E.LTC128B.U16 R20, desc[UR12][R4.64] ;  /* 0x0000000c04147981 */ /* 0x000564000c1e1520 */
.L_x_119:
[----:B------:R-:W-:Y:S05]  /*5380*/  BSYNC B0 ;  /* 0x0000000000007941 */ /* 0x000fea0003800000 */
.L_x_118:
[----:B--2--5:R-:W-:Y:S01]  /*5390*/  IMAD.U32 R5, R20, 0x10000, RZ ;  /* 0x0001000014057824 */ /* 0x024fe200078e00ff */
[----:B------:R-:W-:Y:S01]  /*53a0*/  ISETP.GT.AND P6, PT, R10, RZ, PT ;  /* 0x000000ff0a00720c */ /* 0x000fe20003fc4270 */
[----:B------:R-:W-:Y:S02]  /*53b0*/  BSSY B0, `(.L_x_120) ;  /* 0x000000d000007945 */ /* 0x000fe40003800000 */
        /* <DEDUP_REMOVED lines=12> */
.L_x_121:
[----:B------:R-:W-:Y:S05]  /*5480*/  BSYNC B0 ;  /* 0x0000000000007941 */ /* 0x000fea0003800000 */
.L_x_120:
[----:B-----5:R-:W-:Y:S01]  /*5490*/  IMAD.U32 R7, R20, 0x10000, RZ ;  /* 0x0001000014077824 */ /* 0x020fe200078e00ff */
        /* <DEDUP_REMOVED lines=13> */
.L_x_123:
[----:B------:R-:W-:Y:S05]  /*5570*/  BSYNC B0 ;  /* 0x0000000000007941 */ /* 0x000fea0003800000 */
.L_x_122:
[----:B---3-5:R-:W-:Y:S01]  /*5580*/  IMAD.U32 R7, R20, 0x10000, RZ ;  /* 0x0001000014077824 */ /* 0x028fe200078e00ff */
        /* <DEDUP_REMOVED lines=8> */
[----:B---3--:R-:W-:Y:S01]  /*5610*/  IMAD.X R7, R89, 0x1, R21, P5 ;  /* 0x0000000159077824 */ /* 0x008fe200028e0615 */
[----:B0-----:R-:W-:-:S04]  /*5620*/  IADD3 R8, P5, R22, UR22, RZ ;  /* 0x0000001616087c10 */ /* 0x001fc8000ffbe0ff */
[----:B------:R-:W-:Y:S02]  /*5630*/  IADD3.X R9, R23, UR4, RZ, P5, !PT ;  /* 0x0000000417097c10 */ /* 0x000fe4000affe4ff */
[----:B------:R-:W-:-:S13]  /*5640*/  ISETP.GT.AND P5, PT, R0, 0x88, P6 ;  /* 0x000000880000780c */ /* 0x000fda00037a4270 */
[----:B------:R-:W-:Y:S05]  /*5650*/  @!P5 BRA `(.L_x_125) ;  /* 0x000000000004d947 */ /* 0x000fea0003800000 */
[----:B------:R0:W5:Y:S02]  /*5660*/  LDG.E.LTC128B.U16 R20, desc[UR12][R8.64] ;  /* 0x0000000c08147981 */ /* 0x000164000c1e1520 */
.L_x_125:
[----:B------:R-:W-:Y:S05]  /*5670*/  BSYNC B0 ;  /* 0x0000000000007941 */ /* 0x000fea0003800000 */
.L_x_124:
        /* <DEDUP_REMOVED lines=14> */
.L_x_127:
[----:B------:R-:W-:Y:S05]  /*5760*/  BSYNC B0 ;  /* 0x0000000000007941 */ /* 0x000fea0003800000 */
.L_x_126:
[----:B---3-5:R-:W-:Y:S01]  /*5770*/  IMAD.U32 R57, R20, 0x10000, RZ ;  /* 0x0001000014397824 */ /* 0x028fe200078e00ff */
        /* <DEDUP_REMOVED lines=13> */
.L_x_129:
[----:B------:R-:W-:Y:S05]  /*5850*/  BSYNC B0 ;  /* 0x0000000000007941 */ /* 0x000fea0003800000 */
.L_x_128:
        /* <DEDUP_REMOVED lines=8> */
[----:B---3--:R-:W-:Y:S01]  /*58e0*/  IMAD.X R59, R13, 0x1, R21, P5 ;  /* 0x000000010d3b7824 */ /* 0x008fe200028e0615 */
[----:B------:R-:W-:-:S13]  /*58f0*/  ISETP.GT.AND P5, PT, R0, 0x80, P6 ;  /* 0x000000800000780c */ /* 0x000fda00037a4270 */
[----:B------:R-:W-:Y:S05]  /*5900*/  @!P5 BRA `(.L_x_131) ;  /* 0x00000000000cd947 */ /* 0x000fea0003800000 */
[----:B------:R-:W-:-:S04]  /*5910*/  IADD3 R112, P6, R18, UR19, RZ ;  /* 0x0000001312707c10 */ /* 0x000fc8000ffde0ff */
[----:B------:R-:W-:-:S05]  /*5920*/  IADD3.X R113, R19, UR4, RZ, P6, !PT ;  /* 0x0000000413717c10 */ /* 0x000fca000b7fe4ff */
[----:B------:R3:W5:Y:S04]  /*5930*/  LDG.E.LTC128B.U16 R20, desc[UR12][R112.64] ;  /* 0x0000000c70147981 */ /* 0x000768000c1e1520 */
.L_x_131:
[----:B------:R-:W-:Y:S05]  /*5940*/  BSYNC B0 ;  /* 0x0000000000007941 */ /* 0x000fea0003800000 */
.L_x_130:
        /* <DEDUP_REMOVED lines=14> */
.L_x_133:
[----:B------:R-:W-:Y:S05]  /*5a30*/  BSYNC B0 ;  /* 0x0000000000007941 */ /* 0x000fea0003800000 */
.L_x_132:
        /* <DEDUP_REMOVED lines=14> */
.L_x_135:
[----:B------:R-:W-:Y:S05]  /*5b20*/  BSYNC B0 ;  /* 0x0000000000007941 */ /* 0x000fea0003800000 */
.L_x_134:
        /* <DEDUP_REMOVED lines=14> */
.L_x_137:
[----:B------:R-:W-:Y:S05]  /*5c10*/  BSYNC B0 ;  /* 0x0000000000007941 */ /* 0x000fea0003800000 */
.L_x_136:
        /* <DEDUP_REMOVED lines=14> */
.L_x_139:
[----:B------:R-:W-:Y:S05]  /*5d00*/  BSYNC B0 ;  /* 0x0000000000007941 */ /* 0x000fea0003800000 */
.L_x_138:
        /* <DEDUP_REMOVED lines=14> */
.L_x_141:
[----:B------:R-:W-:Y:S05]  /*5df0*/  BSYNC B0 ;  /* 0x0000000000007941 */ /* 0x000fea0003800000 */
.L_x_140:
        /* <DEDUP_REMOVED lines=14> */
.L_x_143:
[----:B------:R-:W-:Y:S05]  /*5ee0*/  BSYNC B0 ;  /* 0x0000000000007941 */ /* 0x000fea0003800000 */
.L_x_142:
        /* <DEDUP_REMOVED lines=14> */
.L_x_145:
[----:B------:R-:W-:Y:S05]  /*5fd0*/  BSYNC B0 ;  /* 0x0000000000007941 */ /* 0x000fea0003800000 */
.L_x_144:
        /* <DEDUP_REMOVED lines=14> */
.L_x_147:
[----:B------:R-:W-:Y:S05]  /*60c0*/  BSYNC B0 ;  /* 0x0000000000007941 */ /* 0x000fea0003800000 */
.L_x_146:
        /* <DEDUP_REMOVED lines=14> */
.L_x_149:
[----:B------:R-:W-:Y:S05]  /*61b0*/  BSYNC B0 ;  /* 0x0000000000007941 */ /* 0x000fea0003800000 */
.L_x_148:
        /* <DEDUP_REMOVED lines=14> */
.L_x_151:
[----:B------:R-:W-:Y:S05]  /*62a0*/  BSYNC B0 ;  /* 0x0000000000007941 */ /* 0x000fea0003800000 */
.L_x_150:
        /* <DEDUP_REMOVED lines=14> */
.L_x_153:
[----:B------:R-:W-:Y:S05]  /*6390*/  BSYNC B0 ;  /* 0x0000000000007941 */ /* 0x000fea0003800000 */
.L_x_152:
        /* <DEDUP_REMOVED lines=14> */
.L_x_155:
[----:B------:R-:W-:Y:S05]  /*6480*/  BSYNC B0 ;  /* 0x0000000000007941 */ /* 0x000fea0003800000 */
.L_x_154:
        /* <DEDUP_REMOVED lines=14> */
.L_x_157:
[----:B------:R-:W-:Y:S05]  /*6570*/  BSYNC B0 ;  /* 0x0000000000007941 */ /* 0x000fea0003800000 */
.L_x_156:
        /* <DEDUP_REMOVED lines=14> */
.L_x_159:
[----:B------:R-:W-:Y:S05]  /*6660*/  BSYNC B0 ;  /* 0x0000000000007941 */ /* 0x000fea0003800000 */
.L_x_158:
        /* <DEDUP_REMOVED lines=14> */
.L_x_161:
[----:B------:R-:W-:Y:S05]  /*6750*/  BSYNC B0 ;  /* 0x0000000000007941 */ /* 0x000fea0003800000 */
.L_x_160:
[----:B---3-5:R-:W-:Y:S01]  /*6760*/  IMAD.U32 R59, R20, 0x10000, RZ ;  /* 0x00010000143b7824 */ /* 0x028fe200078e00ff */
[----:B------:R-:W-:Y:S03]  /*6770*/  BSSY B0, `(.L_x_162) ;  /* 0x000000c000007945 */ /* 0x000fe60003800000 */
        /* <DEDUP_REMOVED lines=11> */
.L_x_163:
[----:B------:R-:W-:Y:S05]  /*6830*/  BSYNC B0 ;  /* 0x0000000000007941 */ /* 0x000fea0003800000 */
.L_x_162:
        /* <DEDUP_REMOVED lines=14> */
.L_x_165:
[----:B------:R-:W-:Y:S05]  /*6920*/  BSYNC B0 ;  /* 0x0000000000007941 */ /* 0x000fea0003800000 */
.L_x_164:
[----:B---3-5:R-:W-:Y:S01]  /*6930*/  IMAD.U32 R61, R20, 0x10000, RZ ;  /* 0x00010000143d7824 */ /* 0x028fe200078e00ff */
        /* <DEDUP_REMOVED lines=12> */
.L_x_167:
[----:B------:R-:W-:Y:S05]  /*6a00*/  BSYNC B0 ;  /* 0x0000000000007941 */ /* 0x000fea0003800000 */
.L_x_166:
        /* <DEDUP_REMOVED lines=13> */
.L_x_169:
[----:B------:R-:W-:Y:S05]  /*6ae0*/  BSYNC B0 ;  /* 0x0000000000007941 */ /* 0x000fea0003800000 */
.L_x_168:
        /* <DEDUP_REMOVED lines=13> */
.L_x_171:
[----:B------:R-:W-:Y:S05]  /*6bc0*/  BSYNC B0 ;  /* 0x0000000000007941 */ /* 0x000fea0003800000 */
.L_x_170:
        /* <DEDUP_REMOVED lines=13> */
.L_x_173:
[----:B------:R-:W-:Y:S05]  /*6ca0*/  BSYNC B0 ;  /* 0x0000000000007941 */ /* 0x000fea0003800000 */
.L_x_172:
        /* <DEDUP_REMOVED lines=13> */
.L_x_175:
[----:B------:R-:W-:Y:S05]  /*6d80*/  BSYNC B0 ;  /* 0x0000000000007941 */ /* 0x000fea0003800000 */
.L_x_174:
        /* <DEDUP_REMOVED lines=13> */
.L_x_177:
[----:B------:R-:W-:Y:S05]  /*6e60*/  BSYNC B0 ;  /* 0x0000000000007941 */ /* 0x000fea0003800000 */
.L_x_176:
        /* <DEDUP_REMOVED lines=8> */
[----:B------:R-:W-:-:S04]  /*6ef0*/  IADD3 R18, P5, R18, UR5, RZ ;  /* 0x0000000512127c10 */ /* 0x000fc8000ffbe0ff */
[----:B------:R-:W-:Y:S02]  /*6f00*/  IADD3.X R19, R19, UR4, RZ, P5, !PT ;  /* 0x0000000413137c10 */ /* 0x000fe4000affe4ff */
[----:B------:R-:W-:-:S13]  /*6f10*/  ISETP.GT.AND P5, PT, R0, 0x80, P0 ;  /* 0x000000800000780c */ /* 0x000fda00007a4270 */
[----:B------:R-:W-:Y:S05]  /*6f20*/  @!P5 BRA `(.L_x_179) ;  /* 0x000000000004d947 */ /* 0x000fea0003800000 */
[----:B------:R3:W5:Y:S02]  /*6f30*/  LDG.E.LTC128B.U16 R20, desc[UR12][R18.64] ;  /* 0x0000000c12147981 */ /* 0x000764000c1e1520 */
.L_x_179:
[----:B------:R-:W-:Y:S05]  /*6f40*/  BSYNC B0 ;  /* 0x0000000000007941 */ /* 0x000fea0003800000 */
.L_x_178:
        /* <DEDUP_REMOVED lines=13> */
.L_x_181:
[----:B------:R-:W-:Y:S05]  /*7020*/  BSYNC B0 ;  /* 0x0000000000007941 */ /* 0x000fea0003800000 */
.L_x_180:
        /* <DEDUP_REMOVED lines=9> */
[----:B---3--:R-:W-:Y:S02]  /*70c0*/  IADD3.X R13, R23, UR4, RZ, P5, !PT ;  /* 0x00000004170d7c10 */ /* 0x008fe4000affe4ff */
[----:B------:R-:W-:-:S13]  /*70d0*/  ISETP.GT.AND P5, PT, R0, 0x88, P0 ;  /* 0x000000880000780c */ /* 0x000fda00007a4270 */
[----:B------:R-:W-:Y:S05]  /*70e0*/  @!P5 BRA `(.L_x_183) ;  /* 0x000000000004d947 */ /* 0x000fea0003800000 */
[----:B------:R3:W5:Y:S02]  /*70f0*/  LDG.E.LTC128B.U16 R20, desc[UR12][R12.64] ;  /* 0x0000000c0c147981 */ /* 0x000764000c1e1520 */
.L_x_183:
[----:B------:R-:W-:Y:S05]  /*7100*/  BSYNC B0 ;  /* 0x0000000000007941 */ /* 0x000fea0003800000 */
.L_x_182:
        /* <DEDUP_REMOVED lines=15> */
.L_x_185:
[----:B------:R-:W-:Y:S05]  /*7200*/  BSYNC B0 ;  /* 0x0000000000007941 */ /* 0x000fea0003800000 */
.L_x_184:
        /* <DEDUP_REMOVED lines=11> */
[----:B-1----:R-:W-:-:S04]  /*72c0*/  IADD3 R22, P6, R4, UR21, RZ ;  /* 0x0000001504167c10 */ /* 0x002fc8000ffde0ff */
[----:B------:R-:W-:-:S05]  /*72d0*/  IADD3.X R23, R5, UR4, RZ, P6, !PT ;  /* 0x0000000405177c10 */ /* 0x000fca000b7fe4ff */
[----:B------:R3:W5:Y:S04]  /*72e0*/  LDG.E.LTC128B.U16 R20, desc[UR12][R22.64] ;  /* 0x0000000c16147981 */ /* 0x000768000c1e1520 */
.L_x_187:
[----:B------:R-:W-:Y:S05]  /*72f0*/  BSYNC B0 ;  /* 0x0000000000007941 */ /* 0x000fea0003800000 */
.L_x_186:
[----:B-1-3-5:R-:W-:Y:S01]  /*7300*/  IMAD.U32 R23, R20, 0x10000, RZ ;  /* 0x0001000014177824 */ /* 0x02afe200078e00ff */
[----:B------:R-:W-:Y:S01]  /*7310*/  ISETP.GT.AND P6, PT, R10, RZ, PT ;  /* 0x000000ff0a00720c */ /* 0x000fe20003fc4270 */
[----:B------:R-:W-:Y:S02]  /*7320*/  BSSY B0, `(.L_x_188) ;  /* 0x000000e000007945 */ /* 0x000fe40003800000 */
[----:B------:R-:W-:-:S04]  /*7330*/  FMUL R16, R23, R14 ;  /* 0x0000000e17107220 */ /* 0x000fc80000400000 */
[----:B------:R-:W-:-:S05]  /*7340*/  FFMA R16, R25, R11, R16 ;  /* 0x0000000b19107223 */ /* 0x000fca0000000010 */
[----:B------:R-:W-:-:S04]  /*7350*/  F2FP.BF16.F32.PACK_AB R16, RZ, R16 ;  /* 0x00000010ff10723e */ /* 0x000fc800000010ff */
[----:B------:R-:W-:Y:S02]  /*7360*/  PRMT R23, R16, 0x7610, R23 ;  /* 0x0000761010177816 */ /* 0x000fe40000000017 */
[----:B------:R-:W-:-:S03]  /*7370*/  PRMT R16, R20, 0x7610, R16 ;  /* 0x0000761014107816 */ /* 0x000fc60000000010 */
[----:B------:R1:W-:Y:S01]  /*7380*/  @P5 STG.E.U16 desc[UR12][R60.64], R23 ;  /* 0x000000173c005986 */ /* 0x0003e2000c10150c */
[----:B------:R-:W-:-:S05]  /*7390*/  IADD3 R22, P5, R6, R17, RZ ;  /* 0x0000001106167210 */ /* 0x000fca0007fbe0ff */
[----:B-1----:R-:W-:Y:S01]  /*73a0*/  IMAD.X R23, R7, 0x1, R21, P5 ;  /* 0x0000000107177824 */ /* 0x002fe200028e0615 */
[----:B------:R-:W-:-:S13]  /*73b0*/  ISETP.GT.AND P5, PT, R0, 0xc8, P6 ;  /* 0x000000c80000780c */ /* 0x000fda00037a4270 */
[----:B------:R-:W-:Y:S05]  /*73c0*/  @!P5 BRA `(.L_x_189) ;  /* 0x00000000000cd947 */ /* 0x000fea0003800000 */
[----:B------:R-:W-:-:S04]  /*73d0*/  IADD3 R16, P6, R8, UR22, RZ ;  /* 0x0000001608107c10 */ /* 0x000fc8000ffde0ff */
[----:B------:R-:W-:-:S05]  /*73e0*/  IADD3.X R17, R9, UR4, RZ, P6, !PT ;  /* 0x0000000409117c10 */ /* 0x000fca000b7fe4ff */
[----:B------:R1:W5:Y:S04]  /*73f0*/  LDG.E.LTC128B.U16 R16, desc[UR12][R16.64] ;  /* 0x0000000c10107981 */ /* 0x000368000c1e1520 */
.L_x_189:
[----:B------:R-:W-:Y:S05]  /*7400*/  BSYNC B0 ;  /* 0x0000000000007941 */ /* 0x000fea0003800000 */
.L_x_188:
[----:B-1---5:R-:W-:Y:S01]  /*7410*/  IMAD.U32 R17, R16, 0x10000, RZ ;  /* 0x0001000010117824 */ /* 0x022fe200078e00ff */
        /* <DEDUP_REMOVED lines=9> */
[----:B-1----:R-:W-:Y:S05]  /*74b0*/  @!P5 BRA `(.L_x_191) ;  /* 0x00000000000cd947 */ /* 0x002fea0003800000 */
[----:B------:R-:W-:-:S04]  /*74c0*/  IADD3 R16, P6, R8, UR21, RZ ;  /* 0x0000001508107c10 */ /* 0x000fc8000ffde0ff */
[----:B------:R-:W-:-:S05]  /*74d0*/  IADD3.X R17, R9, UR4, RZ, P6, !PT ;  /* 0x0000000409117c10 */ /* 0x000fca000b7fe4ff */
[----:B------:R1:W5:Y:S04]  /*74e0*/  LDG.E.LTC128B.U16 R16, desc[UR12][R16.64] ;  /* 0x0000000c10107981 */ /* 0x000368000c1e1520 */
.L_x_191:
[----:B------:R-:W-:Y:S05]  /*74f0*/  BSYNC B0 ;  /* 0x0000000000007941 */ /* 0x000fea0003800000 */
.L_x_190:
        /* <DEDUP_REMOVED lines=12> */
[----:B-1----:R-:W-:-:S05]  /*75c0*/  IADD3.X R17, R5, UR4, RZ, P6, !PT ;  /* 0x0000000405117c10 */ /* 0x002fca000b7fe4ff */
[----:B------:R3:W5:Y:S04]  /*75d0*/  LDG.E.LTC128B.U16 R16, desc[UR12][R16.64] ;  /* 0x0000000c10107981 */ /* 0x000768000c1e1520 */
.L_x_193:
[----:B------:R-:W-:Y:S05]  /*75e0*/  BSYNC B0 ;  /* 0x0000000000007941 */ /* 0x000fea0003800000 */
.L_x_192:
[----:B-----5:R-:W-:Y:S01]  /*75f0*/  IMAD.U32 R15, R16, 0x10000, RZ ;  /* 0x00010000100f7824 */ /* 0x020fe200078e00ff */
[----:B------:R-:W-:Y:S01]  /*7600*/  ISETP.GT.AND P6, PT, R10, 0x9, PT ;  /* 0x000000090a00780c */ /* 0x000fe20003fc4270 */
[----:B------:R-:W-:Y:S02]  /*7610*/  BSSY B0, `(.L_x_194) ;  /* 0x000000e000007945 */ /* 0x000fe40003800000 */
[----:B------:R-:W-:-:S04]  /*7620*/  FMUL R15, R15, R14 ;  /* 0x0000000e0f0f7220 */ /* 0x000fc80000400000 */
[----:B------:R-:W-:-:S05]  /*7630*/  FFMA R15, R28, R11, R15 ;  /* 0x0000000b1c0f7223 */ /* 0x000fca000000000f */
[----:B------:R-:W-:-:S04]  /*7640*/  F2FP.BF16.F32.PACK_AB R15, RZ, R15 ;  /* 0x0000000fff0f723e */ /* 0x000fc800000010ff */
[----:B-1-3--:R-:W-:Y:S02]  /*7650*/  PRMT R17, R15, 0x7610, R17 ;  /* 0x000076100f117816 */ /* 0x00afe40000000011 */
[----:B------:R-:W-:-:S03]  /*7660*/  PRMT R15, R16, 0x7610, R15 ;  /* 0x00007610100f7816 */ /* 0x000fc6000000000f */
        /* <DEDUP_REMOVED lines=8> */
.L_x_195:
[----:B------:R-:W-:Y:S05]  /*76f0*/  BSYNC B0 ;  /* 0x0000000000007941 */ /* 0x000fea0003800000 */
.L_x_194:
[----:B-1---5:R-:W-:Y:S01]  /*7700*/  IMAD.U32 R13, R15, 0x10000, RZ ;  /* 0x000100000f0d7824 */ /* 0x022fe200078e00ff */
[----:B------:R-:W-:Y:S01]  /*7710*/  ISETP.GT.AND P6, PT, R10, 0x8, PT ;  /* 0x000000080a00780c */ /* 0x000fe20003fc4270 */
        /* <DEDUP_REMOVED lines=14> */
.L_x_197:
[----:B------:R-:W-:Y:S05]  /*7800*/  BSYNC B0 ;  /* 0x0000000000007941 */ /* 0x000fea0003800000 */
.L_x_196:
        /* <DEDUP_REMOVED lines=14> */
.L_x_199:
[----:B------:R-:W-:Y:S05]  /*78f0*/  BSYNC B0 ;  /* 0x0000000000007941 */ /* 0x000fea0003800000 */
.L_x_198:
        /* <DEDUP_REMOVED lines=14> */
.L_x_201:
[----:B------:R-:W-:Y:S05]  /*79e0*/  BSYNC B0 ;  /* 0x0000000000007941 */ /* 0x000fea0003800000 */
.L_x_200:
        /* <DEDUP_REMOVED lines=14> */
.L_x_203:
[----:B------:R-:W-:Y:S05]  /*7ad0*/  BSYNC B0 ;  /* 0x0000000000007941 */ /* 0x000fea0003800000 */
.L_x_202:
[----:B-1---5:R-:W-:Y:S01]  /*7ae0*/  IMAD.U32 R13, R12, 0x10000, RZ ;  /* 0x000100000c0d7824 */ /* 0x022fe200078e00ff */
[----:B------:R-:W-:Y:S01]  /*7af0*/  ISETP.GT.AND P6, PT, R10, 0x10, PT ;  /* 0x000000100a00780c */ /* 0x000fe20003fc4270 */
        /* <DEDUP_REMOVED lines=13> */
.L_x_205:
[----:B------:R-:W-:Y:S05]  /*7bd0*/  BSYNC B0 ;  /* 0x0000000000007941 */ /* 0x000fea0003800000 */
.L_x_204:
        /* <DEDUP_REMOVED lines=14> */
.L_x_207:
[----:B------:R-:W-:Y:S05]  /*7cc0*/  BSYNC B0 ;  /* 0x0000000000007941 */ /* 0x000fea0003800000 */
.L_x_206:
        /* <DEDUP_REMOVED lines=14> */
.L_x_209:
[----:B------:R-:W-:Y:S05]  /*7db0*/  BSYNC B0 ;  /* 0x0000000000007941 */ /* 0x000fea0003800000 */
.L_x_208:
        /* <DEDUP_REMOVED lines=14> */
.L_x_211:
[----:B------:R-:W-:Y:S05]  /*7ea0*/  BSYNC B0 ;  /* 0x0000000000007941 */ /* 0x000fea0003800000 */
.L_x_210:
        /* <DEDUP_REMOVED lines=15> */
.L_x_213:
[----:B------:R-:W-:Y:S05]  /*7fa0*/  BSYNC B0 ;  /* 0x0000000000007941 */ /* 0x000fea0003800000 */
.L_x_212:
        /* <DEDUP_REMOVED lines=14> */
.L_x_215:
[----:B------:R-:W-:Y:S05]  /*8090*/  BSYNC B0 ;  /* 0x0000000000007941 */ /* 0x000fea0003800000 */
.L_x_214:
        /* <DEDUP_REMOVED lines=15> */
.L_x_217:
[----:B------:R-:W-:Y:S05]  /*8190*/  BSYNC B0 ;  /* 0x0000000000007941 */ /* 0x000fea0003800000 */
.L_x_216:
        /* <DEDUP_REMOVED lines=14> */
.L_x_219:
[----:B------:R-:W-:Y:S05]  /*8280*/  BSYNC B0 ;  /* 0x0000000000007941 */ /* 0x000fea0003800000 */
.L_x_218:
[----:B-1---5:R-:W-:Y:S01]  /*8290*/  IMAD.U32 R13, R12, 0x10000, RZ ;  /* 0x000100000c0d7824 */ /* 0x022fe200078e00ff */
[----:B------:R-:W-:Y:S01]  /*82a0*/  ISETP.GT.AND P6, PT, R10, 0x20, PT ;  /* 0x000000200a00780c */ /* 0x000fe20003fc4270 */
[----:B------:R-:W-:Y:S02]  /*82b0*/  BSSY B0, `(.L_x_220) ;  /* 0x000000a000007945 */ /* 0x000fe40003800000 */
[----:B------:R-:W-:-:S04]  /*82c0*/  FMUL R20, R13, R14 ;  /* 0x0000000e0d147220 */ /* 0x000fc80000400000 */
[----:B------:R-:W-:-:S05]  /*82d0*/  FFMA R20, R41, R11, R20 ;  /* 0x0000000b29147223 */ /* 0x000fca0000000014 */
[----:B------:R-:W-:-:S05]  /*82e0*/  F2FP.BF16.F32.PACK_AB R20, RZ, R20 ;  /* 0x00000014ff14723e */ /* 0x000fca00000010ff */
[----:B------:R1:W-:Y:S01]  /*82f0*/  @P5 STG.E.U16 desc[UR12][R24.64], R20 ;  /* 0x0000001418005986 */ /* 0x0003e2000c10150c */
[----:B------:R-:W-:-:S13]  /*8300*/  ISETP.GT.AND P5, PT, R0, 0xc8, P6 ;  /* 0x000000c80000780c */ /* 0x000fda00037a4270 */
[----:B-1----:R-:W-:Y:S05]  /*8310*/  @!P5 BRA `(.L_x_221) ;  /* 0x00000000000cd947 */ /* 0x002fea0003800000 */
[----:B------:R-:W-:-:S04]  /*8320*/  IADD3 R12, P6, R8, UR14, RZ ;  /* 0x0000000e080c7c10 */ /* 0x000fc8000ffde0ff */
[----:B------:R-:W-:-:S05]  /*8330*/  IADD3.X R13, R9, UR4, RZ, P6, !PT ;  /* 0x00000004090d7c10 */ /* 0x000fca000b7fe4ff */
[----:B------:R1:W5:Y:S04]  /*8340*/  LDG.E.LTC128B.U16 R12, desc[UR12][R12.64] ;  /* 0x0000000c0c0c7981 */ /* 0x000368000c1e1520 */
.L_x_221:
[----:B------:R-:W-:Y:S05]  /*8350*/  BSYNC B0 ;  /* 0x0000000000007941 */ /* 0x000fea0003800000 */
.L_x_220:
        /* <DEDUP_REMOVED lines=12> */
.L_x_223:
[----:B------:R-:W-:Y:S05]  /*8420*/  BSYNC B0 ;  /* 0x0000000000007941 */ /* 0x000fea0003800000 */
.L_x_222:
        /* <DEDUP_REMOVED lines=15> */
.L_x_225:
[----:B------:R-:W-:Y:S05]  /*8520*/  BSYNC B0 ;  /* 0x0000000000007941 */ /* 0x000fea0003800000 */
.L_x_224:
[----:B-1---5:R-:W-:Y:S01]  /*8530*/  IMAD.U32 R13, R12, 0x10000, RZ ;  /* 0x000100000c0d7824 */ /* 0x022fe200078e00ff */
        /* <DEDUP_REMOVED lines=12> */
.L_x_227:
[----:B------:R-:W-:Y:S05]  /*8600*/  BSYNC B0 ;  /* 0x0000000000007941 */ /* 0x000fea0003800000 */
.L_x_226:
[----:B-1---5:R-:W-:Y:S01]  /*8610*/  IMAD.U32 R13, R12, 0x10000, RZ ;  /* 0x000100000c0d7824 */ /* 0x022fe200078e00ff */
[----:B------:R-:W-:Y:S01]  /*8620*/  ISETP.GT.AND P6, PT, R10, 0x28, PT ;  /* 0x000000280a00780c */ /* 0x000fe20003fc4270 */
[----:B------:R-:W-:Y:S02]  /*8630*/  BSSY B0, `(.L_x_228) ;  /* 0x000000c000007945 */ /* 0x000fe40003800000 */
[----:B------:R-:W-:Y:S01]  /*8640*/  FMUL R10, R13, R14 ;  /* 0x0000000e0d0a7220 */ /* 0x000fe20000400000 */
[----:B------:R-:W-:-:S03]  /*8650*/  ISETP.GT.AND P6, PT, R0, 0xc8, P6 ;  /* 0x000000c80000780c */ /* 0x000fc600037c4270 */
[----:B------:R-:W-:-:S05]  /*8660*/  FFMA R10, R45, R11, R10 ;  /* 0x0000000b2d0a7223 */ /* 0x000fca000000000a */
[----:B------:R-:W-:-:S04]  /*8670*/  F2FP.BF16.F32.PACK_AB R10, RZ, R10 ;  /* 0x0000000aff0a723e */ /* 0x000fc800000010ff */
[----:B------:R-:W-:Y:S02]  /*8680*/  PRMT R13, R10, 0x7610, R13 ;  /* 0x000076100a0d7816 */ /* 0x000fe4000000000d */
[----:B------:R-:W-:-:S03]  /*8690*/  PRMT R10, R12, 0x7610, R10 ;  /* 0x000076100c0a7816 */ /* 0x000fc6000000000a */
[----:B------:R1:W-:Y:S01]  /*86a0*/  @P5 STG.E.U16 desc[UR12][R18.64], R13 ;  /* 0x0000000d12005986 */ /* 0x0003e2000c10150c */
[----:B------:R-:W-:Y:S05]  /*86b0*/  @!P6 BRA `(.L_x_229) ;  /* 0x00000000000ce947 */ /* 0x000fea0003800000 */
[----:B------:R-:W-:-:S04]  /*86c0*/  IADD3 R12, P5, R8, UR10, RZ ;  /* 0x0000000a080c7c10 */ /* 0x000fc8000ffbe0ff */
[----:B-1----:R-:W-:-:S05]  /*86d0*/  IADD3.X R13, R9, UR4, RZ, P5, !PT ;  /* 0x00000004090d7c10 */ /* 0x002fca000affe4ff */
[----:B------:R3:W5:Y:S04]  /*86e0*/  LDG.E.LTC128B.U16 R10, desc[UR12][R12.64] ;  /* 0x0000000c0c0a7981 */ /* 0x000768000c1e1520 */
.L_x_229:
[----:B------:R-:W-:Y:S05]  /*86f0*/  BSYNC B0 ;  /* 0x0000000000007941 */ /* 0x000fea0003800000 */
.L_x_228:
[----:B-1-3-5:R-:W-:Y:S01]  /*8700*/  IMAD.U32 R13, R10, 0x10000, RZ ;  /* 0x000100000a0d7824 */ /* 0x02afe200078e00ff */
[----:B------:R-:W-:Y:S01]  /*8710*/  IADD3 R12, P5, R6, R101, RZ ;  /* 0x00000065060c7210 */ /* 0x000fe20007fbe0ff */
[----:B------:R-:W-:Y:S01]  /*8720*/  BSSY B0, `(.L_x_230) ;  /* 0x000000b000007945 */ /* 0x000fe20003800000 */
[----:B------:R-:W-:Y:S01]  /*8730*/  ISETP.GT.AND P4, PT, R0, 0xc8, P4 ;  /* 0x000000c80000780c */ /* 0x000fe20002784270 */
[----:B------:R-:W-:-:S04]  /*8740*/  FMUL R13, R13, R14 ;  /* 0x0000000e0d0d7220 */ /* 0x000fc80000400000 */
[----:B------:R-:W-:-:S05]  /*8750*/  FFMA R13, R46, R11, R13 ;  /* 0x0000000b2e0d7223 */ /* 0x000fca000000000d */
[----:B------:R-:W-:Y:S01]  /*8760*/  F2FP.BF16.F32.PACK_AB R15, RZ, R13 ;  /* 0x0000000dff0f723e */ /* 0x000fe200000010ff */
[----:B------:R-:W-:-:S05]  /*8770*/  IMAD.X R13, R7, 0x1, R21, P5 ;  /* 0x00000001070d7824 */ /* 0x000fca00028e0615 */
[----:B------:R1:W-:Y:S01]  /*8780*/  @P6 STG.E.U16 desc[UR12][R12.64], R15 ;  /* 0x0000000f0c006986 */ /* 0x0003e2000c10150c */
[----:B------:R-:W-:Y:S05]  /*8790*/  @!P4 BRA `(.L_x_231) ;  /* 0x00000000000cc947 */ /* 0x000fea0003800000 */
[----:B-1----:R-:W-:-:S04]  /*87a0*/  IADD3 R12, P5, R8, UR9, RZ ;  /* 0x00000009080c7c10 */ /* 0x002fc8000ffbe0ff */
[----:B------:R-:W-:-:S05]  /*87b0*/  IADD3.X R13, R9, UR4, RZ, P5, !PT ;  /* 0x00000004090d7c10 */ /* 0x000fca000affe4ff */
[----:B------:R3:W5:Y:S04]  /*87c0*/  LDG.E.LTC128B.U16 R10, desc[UR12][R12.64] ;  /* 0x0000000c0c0a7981 */ /* 0x000768000c1e1520 */
.L_x_231:
[----:B------:R-:W-:Y:S05]  /*87d0*/  BSYNC B0 ;  /* 0x0000000000007941 */ /* 0x000fea0003800000 */
.L_x_230:
[----:B-1-3-5:R-:W-:Y:S01]  /*87e0*/  IMAD.U32 R13, R10, 0x10000, RZ ;  /* 0x000100000a0d7824 */ /* 0x02afe200078e00ff */
[----:B------:R-:W-:Y:S01]  /*87f0*/  ISETP.GT.AND P5, PT, R0, 0xc0, P3 ;  /* 0x000000c00000780c */ /* 0x000fe20001fa4270 */
[----:B------:R-:W-:Y:S02]  /*8800*/  BSSY B0, `(.L_x_232) ;  /* 0x000000b000007945 */ /* 0x000fe40003800000 */
[----:B------:R-:W-:-:S04]  /*8810*/  FMUL R12, R13, R14 ;  /* 0x0000000e0d0c7220 */ /* 0x000fc80000400000 */
[----:B------:R-:W-:Y:S01]  /*8820*/  FFMA R47, R47, R11, R12 ;  /* 0x0000000b2f2f7223 */ /* 0x000fe2000000000c */
[----:B------:R-:W-:-:S04]  /*8830*/  IADD3 R12, P6, R6, R103, RZ ;  /* 0x00000067060c7210 */ /* 0x000fc80007fde0ff */
[----:B------:R-:W-:Y:S01]  /*8840*/  F2FP.BF16.F32.PACK_AB R47, RZ, R47 ;  /* 0x0000002fff2f723e */ /* 0x000fe200000010ff */
[----:B------:R-:W-:-:S05]  /*8850*/  IMAD.X R13, R7, 0x1, R21, P6 ;  /* 0x00000001070d7824 */ /* 0x000fca00030e0615 */
[----:B------:R1:W-:Y:S01]  /*8860*/  @P4 STG.E.U16 desc[UR12][R12.64], R47 ;  /* 0x0000002f0c004986 */ /* 0x0003e2000c10150c */
[----:B------:R-:W-:Y:S05]  /*8870*/  @!P5 BRA `(.L_x_233) ;  /* 0x00000000000cd947 */ /* 0x000fea0003800000 */
[----:B-1----:R-:W-:-:S04]  /*8880*/  IADD3 R12, P4, R4, UR8, RZ ;  /* 0x00000008040c7c10 */ /* 0x002fc8000ff9e0ff */
[----:B------:R-:W-:-:S05]  /*8890*/  IADD3.X R13, R5, UR4, RZ, P4, !PT ;  /* 0x00000004050d7c10 */ /* 0x000fca000a7fe4ff */
[----:B------:R3:W5:Y:S04]  /*88a0*/  LDG.E.LTC128B.U16 R10, desc[UR12][R12.64] ;  /* 0x0000000c0c0a7981 */ /* 0x000768000c1e1520 */
.L_x_233:
[----:B------:R-:W-:Y:S05]  /*88b0*/  BSYNC B0 ;  /* 0x0000000000007941 */ /* 0x000fea0003800000 */
.L_x_232:
        /* <DEDUP_REMOVED lines=13> */
.L_x_235:
[----:B------:R-:W-:Y:S05]  /*8990*/  BSYNC B0 ;  /* 0x0000000000007941 */ /* 0x000fea0003800000 */
.L_x_234:
        /* <DEDUP_REMOVED lines=13> */
.L_x_237:
[----:B------:R-:W-:Y:S05]  /*8a70*/  BSYNC B0 ;  /* 0x0000000000007941 */ /* 0x000fea0003800000 */
.L_x_236:
        /* <DEDUP_REMOVED lines=13> */
.L_x_239:
[----:B------:R-:W-:Y:S05]  /*8b50*/  BSYNC B0 ;  /* 0x0000000000007941 */ /* 0x000fea0003800000 */
.L_x_238:
        /* <DEDUP_REMOVED lines=13> */
.L_x_241:
[----:B------:R-:W-:Y:S05]  /*8c30*/  BSYNC B0 ;  /* 0x0000000000007941 */ /* 0x000fea0003800000 */
.L_x_240:
[----:B-1-3-5:R-:W-:Y:S01]  /*8c40*/  IMAD.U32 R13, R10, 0x10000, RZ ;  /* 0x000100000a0d7824 */ /* 0x02afe200078e00ff */
[----:B------:R-:W-:Y:S01]  /*8c50*/  IADD3 R12, P4, R2, R109, RZ ;  /* 0x0000006d020c7210 */ /* 0x000fe20007f9e0ff */
[----:B------:R-:W-:Y:S01]  /*8c60*/  BSSY B0, `(.L_x_242) ;  /* 0x000000b000007945 */ /* 0x000fe20003800000 */
[----:B------:R-:W-:Y:S01]  /*8c70*/  ISETP.GT.AND P2, PT, R0, 0xc0, P0 ;  /* 0x000000c00000780c */ /* 0x000fe20000744270 */
[----:B------:R-:W-:-:S04]  /*8c80*/  FMUL R13, R13, R14 ;  /* 0x0000000e0d0d7220 */ /* 0x000fc80000400000 */
[----:B------:R-:W-:-:S05]  /*8c90*/  FFMA R13, R52, R11, R13 ;  /* 0x0000000b340d7223 */ /* 0x000fca000000000d */
[----:B------:R-:W-:Y:S01]  /*8ca0*/  F2FP.BF16.F32.PACK_AB R15, RZ, R13 ;  /* 0x0000000dff0f723e */ /* 0x000fe200000010ff */
[----:B------:R-:W-:Y:S01]  /*8cb0*/  IMAD.X R13, R3, 0x1, R21, P4 ;  /* 0x00000001030d7824 */ /* 0x000fe200020e0615 */
[----:B--2---:R-:W-:-:S04]  /*8cc0*/  IADD3 R4, P4, R4, UR5, RZ ;  /* 0x0000000504047c10 */ /* 0x004fc8000ff9e0ff */
[----:B------:R1:W-:Y:S01]  /*8cd0*/  @P3 STG.E.U16 desc[UR12][R12.64], R15 ;  /* 0x0000000f0c003986 */ /* 0x0003e2000c10150c */
[----:B------:R-:W-:Y:S01]  /*8ce0*/  IADD3.X R5, R5, UR4, RZ, P4, !PT ;  /* 0x0000000405057c10 */ /* 0x000fe2000a7fe4ff */
[----:B------:R-:W-:Y:S07]  /*8cf0*/  @!P2 BRA `(.L_x_243) ;  /* 0x000000000004a947 */ /* 0x000fee0003800000 */
[----:B------:R2:W5:Y:S02]  /*8d00*/  LDG.E.LTC128B.U16 R10, desc[UR12][R4.64] ;  /* 0x0000000c040a7981 */ /* 0x000564000c1e1520 */
.L_x_243:
[----:B------:R-:W-:Y:S05]  /*8d10*/  BSYNC B0 ;  /* 0x0000000000007941 */ /* 0x000fea0003800000 */
.L_x_242:
[----:B--2--5:R-:W-:Y:S01]  /*8d20*/  IMAD.U32 R5, R10, 0x10000, RZ ;  /* 0x000100000a057824 */ /* 0x024fe200078e00ff */
[----:B------:R-:W-:Y:S01]  /*8d30*/  IADD3 R2, P3, R2, R111, RZ ;  /* 0x0000006f02027210 */ /* 0x000fe20007f7e0ff */
[----:B------:R-:W-:Y:S01]  /*8d40*/  BSSY B0, `(.L_x_244) ;  /* 0x000000b000007945 */ /* 0x000fe20003800000 */
[----:B------:R-:W-:Y:S01]  /*8d50*/  ISETP.GT.AND P1, PT, R0, 0xc8, P1 ;  /* 0x000000c80000780c */ /* 0x000fe20000f24270 */
[----:B------:R-:W-:Y:S02]  /*8d60*/  FMUL R4, R5, R14 ;  /* 0x0000000e05047220 */ /* 0x000fe40000400000 */
[----:B------:R-:W-:Y:S02]  /*8d70*/  IMAD.X R3, R3, 0x1, R21, P3 ;  /* 0x0000000103037824 */ /* 0x000fe400018e0615 */
[----:B------:R-:W-:-:S05]  /*8d80*/  FFMA R4, R53, R11, R4 ;  /* 0x0000000b35047223 */ /* 0x000fca0000000004 */
[----:B------:R-:W-:-:S05]  /*8d90*/  F2FP.BF16.F32.PACK_AB R4, RZ, R4 ;  /* 0x00000004ff04723e */ /* 0x000fca00000010ff */
[----:B------:R2:W-:Y:S01]  /*8da0*/  @P2 STG.E.U16 desc[UR12][R2.64], R4 ;  /* 0x0000000402002986 */ /* 0x0005e2000c10150c */
[----:B------:R-:W-:Y:S05]  /*8db0*/  @!P1 BRA `(.L_x_245) ;  /* 0x00000000000c9947 */ /* 0x000fea0003800000 */
[----:B--2---:R-:W-:-:S04]  /*8dc0*/  IADD3 R2, P2, R8, UR6, RZ ;  /* 0x0000000608027c10 */ /* 0x004fc8000ff5e0ff */
[----:B------:R-:W-:-:S05]  /*8dd0*/  IADD3.X R3, R9, UR4, RZ, P2, !PT ;  /* 0x0000000409037c10 */ /* 0x000fca00097fe4ff */
[----:B------:R3:W5:Y:S04]  /*8de0*/  LDG.E.LTC128B.U16 R10, desc[UR12][R2.64] ;  /* 0x0000000c020a7981 */ /* 0x000768000c1e1520 */
.L_x_245:
[----:B------:R-:W-:Y:S05]  /*8df0*/  BSYNC B0 ;  /* 0x0000000000007941 */ /* 0x000fea0003800000 */
.L_x_244:
[----:B--23-5:R-:W-:Y:S01]  /*8e00*/  IMAD.U32 R3, R10, 0x10000, RZ ;  /* 0x000100000a037824 */ /* 0x02cfe200078e00ff */
[----:B------:R-:W-:Y:S01]  /*8e10*/  IADD3 R2, P2, R6, R109, RZ ;  /* 0x0000006d06027210 */ /* 0x000fe20007f5e0ff */
[----:B------:R-:W-:Y:S01]  /*8e20*/  BSSY B0, `(.L_x_246) ;  /* 0x000000c000007945 */ /* 0x000fe20003800000 */
[----:B------:R-:W-:Y:S01]  /*8e30*/  ISETP.GT.AND P0, PT, R0, 0xc8, P0 ;  /* 0x000000c80000780c */ /* 0x000fe20000704270 */
[----:B------:R-:W-:-:S04]  /*8e40*/  FMUL R3, R3, R14 ;  /* 0x0000000e03037220 */ /* 0x000fc80000400000 */
[----:B------:R-:W-:-:S05]  /*8e50*/  FFMA R3, R54, R11, R3 ;  /* 0x0000000b36037223 */ /* 0x000fca0000000003 */
[----:B------:R-:W-:Y:S01]  /*8e60*/  F2FP.BF16.F32.PACK_AB R5, RZ, R3 ;  /* 0x00000003ff05723e */ /* 0x000fe200000010ff */
[----:B------:R-:W-:Y:S01]  /*8e70*/  IMAD.X R3, R7, 0x1, R21, P2 ;  /* 0x0000000107037824 */ /* 0x000fe200010e0615 */
[----:B------:R-:W-:Y:S02]  /*8e80*/  IADD3 R4, P2, R8, UR5, RZ ;  /* 0x0000000508047c10 */ /* 0x000fe4000ff5e0ff */
[----:B------:R-:W-:Y:S02]  /*8e90*/  PRMT R0, R5, 0x7610, R0 ;  /* 0x0000761005007816 */ /* 0x000fe40000000000 */
[----:B------:R-:W-:-:S03]  /*8ea0*/  IADD3.X R5, R9, UR4, RZ, P2, !PT ;  /* 0x0000000409057c10 */ /* 0x000fc600097fe4ff */
[----:B------:R2:W-:Y:S01]  /*8eb0*/  @P1 STG.E.U16 desc[UR12][R2.64], R0 ;  /* 0x0000000002001986 */ /* 0x0005e2000c10150c */
[----:B------:R-:W-:Y:S05]  /*8ec0*/  @!P0 BRA `(.L_x_247) ;  /* 0x0000000000048947 */ /* 0x000fea0003800000 */
[----:B------:R3:W5:Y:S02]  /*8ed0*/  LDG.E.LTC128B.U16 R10, desc[UR12][R4.64] ;  /* 0x0000000c040a7981 */ /* 0x000764000c1e1520 */
.L_x_247:
[----:B------:R-:W-:Y:S05]  /*8ee0*/  BSYNC B0 ;  /* 0x0000000000007941 */ /* 0x000fea0003800000 */
.L_x_246:
[----:B--2--5:R-:W-:Y:S01]  /*8ef0*/  IMAD.U32 R3, R10, 0x10000, RZ ;  /* 0x000100000a037824 */ /* 0x024fe200078e00ff */
[----:B------:R-:W-:-:S03]  /*8f00*/  IADD3 R2, P1, R6, R111, RZ ;  /* 0x0000006f06027210 */ /* 0x000fc60007f3e0ff */
[----:B------:R-:W-:-:S04]  /*8f10*/  FMUL R14, R3, R14 ;  /* 0x0000000e030e7220 */ /* 0x000fc80000400000 */
[----:B------:R-:W-:Y:S01]  /*8f20*/  FFMA R14, R55, R11, R14 ;  /* 0x0000000b370e7223 */ /* 0x000fe2000000000e */
[----:B------:R-:W-:Y:S06]  /*8f30*/  @!P0 EXIT ;  /* 0x000000000000894d */ /* 0x000fec0003800000 */
[----:B------:R-:W-:Y:S01]  /*8f40*/  F2FP.BF16.F32.PACK_AB R14, RZ, R14 ;  /* 0x0000000eff0e723e */ /* 0x000fe200000010ff */
[----:B------:R-:W-:-:S05]  /*8f50*/  IMAD.X R3, R7, 0x1, R21, P1 ;  /* 0x0000000107037824 */ /* 0x000fca00008e0615 */
[----:B------:R-:W-:Y:S01]  /*8f60*/  STG.E.U16 desc[UR12][R2.64], R14 ;  /* 0x0000000e02007986 */ /* 0x000fe2000c10150c */
[----:B------:R-:W-:Y:S05]  /*8f70*/  EXIT ;  /* 0x000000000000794d */ /* 0x000fea0003800000 */
.L_x_27:
[----:B------:R-:W-:Y:S01]  /*8f80*/  ULDC.64 UR4, c[0x0][0x650] ;  /* 0x0001940000047ab9 */ /* 0x000fe20000000a00 */
[-C--:B------:R-:W-:Y:S01]  /*8f90*/  FMUL R120, R120, R11.reuse ;  /* 0x0000000b78787220 */ /* 0x080fe20000400000 */
[----:B------:R-:W-:Y:S01]  /*8fa0*/  LEA R2, P1, R18, UR4, 0x1 ;  /* 0x0000000412027c11 */ /* 0x000fe2000f8208ff */
[-C--:B------:R-:W-:Y:S01]  /*8fb0*/  FMUL R121, R121, R11.reuse ;  /* 0x0000000b79797220 */ /* 0x080fe20000400000 */
[----:B------:R-:W-:Y:S01]  /*8fc0*/  ISETP.GT.AND P4, PT, R10, 0x1, PT ;  /* 0x000000010a00780c */ /* 0x000fe20003f84270 */
[-C--:B------:R-:W-:Y:S01]  /*8fd0*/  FMUL R122, R122, R11.reuse ;  /* 0x0000000b7a7a7220 */ /* 0x080fe20000400000 */
[----:B------:R-:W-:Y:S01]  /*8fe0*/  F2FP.BF16.F32.PACK_AB R120, RZ, R120 ;  /* 0x00000078ff78723e */ /* 0x000fe200000010ff */
[-C--:B------:R-:W-:Y:S01]  /*8ff0*/  FMUL R123, R123, R11.reuse ;  /* 0x0000000b7b7b7220 */ /* 0x080fe20000400000 */
[----:B------:R-:W-:Y:S01]  /*9000*/  LEA.HI.X R3, R18, UR5, R21, 0x1, P1 ;  /* 0x0000000512037c11 */ /* 0x000fe200088f0c15 */
[-C--:B------:R-:W-:Y:S01]  /*9010*/  FMUL R124, R124, R11.reuse ;  /* 0x0000000b7c7c7220 */ /* 0x080fe20000400000 */
[----:B------:R-:W-:Y:S01]  /*9020*/  ISETP.GT.AND P2, PT, R10, RZ, PT ;  /* 0x000000ff0a00720c */ /* 0x000fe20003f44270 */
[-C--:B------:R-:W-:Y:S01]  /*9030*/  FMUL R125, R125, R11.reuse ;  /* 0x0000000b7d7d7220 */ /* 0x080fe20000400000 */
[C---:B------:R-:W-:Y:S01]  /*9040*/  ISETP.GT.AND P1, PT, R0.reuse, RZ, P4 ;  /* 0x000000ff0000720c */ /* 0x040fe20002724270 */
[----:B------:R-:W-:Y:S01]  /*9050*/  @P0 STG.E.U16 desc[UR12][R2.64], R120 ;  /* 0x0000007802000986 */ /* 0x000fe2000c10150c */
[----:B------:R-:W-:Y:S01]  /*9060*/  ISETP.GT.AND P2, PT, R0, 0x8, P2 ;  /* 0x000000080000780c */ /* 0x000fe20001744270 */
[-C--:B------:R-:W-:Y:S01]  /*9070*/  FMUL R126, R126, R11.reuse ;  /* 0x0000000b7e7e7220 */ /* 0x080fe20000400000 */
[----:B------:R-:W-:Y:S01]  /*9080*/  ISETP.GT.AND P0, PT, R0, 0x8, P4 ;  /* 0x000000080000780c */ /* 0x000fe20002704270 */
[-C--:B------:R-:W-:Y:S01]  /*9090*/  FMUL R127, R127, R11.reuse ;  /* 0x0000000b7f7f7220 */ /* 0x080fe20000400000 */
[----:B------:R-:W-:Y:S01]  /*90a0*/  SHF.L.U64.HI R15, R16, 0x1, R15 ;  /* 0x00000001100f7819 */ /* 0x000fe2000001020f */
[-C--:B------:R-:W-:Y:S01]  /*90b0*/  FMUL R128, R128, R11.reuse ;  /* 0x0000000b80807220 */ /* 0x080fe20000400000 */
[----:B------:R-:W-:Y:S01]  /*90c0*/  LEA R4, P3, R16, R2, 0x1 ;  /* 0x0000000210047211 */ /* 0x000fe200078608ff */
[----:B------:R-:W-:Y:S01]  /*90d0*/  FMUL R129, R129, R11 ;  /* 0x0000000b81817220 */ /* 0x000fe20000400000 */
[----:B------:R-:W-:Y:S01]  /*90e0*/  F2FP.BF16.F32.PACK_AB R121, RZ, R121 ;  /* 0x00000079ff79723e */ /* 0x000fe200000010ff */
[----:B------:R-:W-:Y:S01]  /*90f0*/  FMUL R130, R130, R11 ;  /* 0x0000000b82827220 */ /* 0x000fe20000400000 */
[----:B------:R-:W-:Y:S01]  /*9100*/  F2FP.BF16.F32.PACK_AB R122, RZ, R122 ;  /* 0x0000007aff7a723e */ /* 0x000fe200000010ff */
[----:B------:R-:W-:Y:S01]  /*9110*/  IMAD.X R5, R15, 0x1, R3, P3 ;  /* 0x000000010f057824 */ /* 0x000fe200018e0603 */
[----:B------:R-:W-:Y:S01]  /*9120*/  F2FP.BF16.F32.PACK_AB R123, RZ, R123 ;  /* 0x0000007bff7b723e */ /* 0x000fe200000010ff */
[----:B------:R-:W-:Y:S01]  /*9130*/  @P1 STG.E.U16 desc[UR12][R2.64+0x2], R121 ;  /* 0x0000027902001986 */ /* 0x000fe2000c10150c */
[C---:B------:R-:W-:Y:S01]  /*9140*/  ISETP.GT.AND P5, PT, R10.reuse, 0x8, PT ;  /* 0x000000080a00780c */ /* 0x040fe20003fa4270 */
[-C--:B------:R-:W-:Y:S01]  /*9150*/  FMUL R131, R131, R11.reuse ;  /* 0x0000000b83837220 */ /* 0x080fe20000400000 */
[----:B------:R-:W-:Y:S01]  /*9160*/  ISETP.GT.AND P4, PT, R10, 0x9, PT ;  /* 0x000000090a00780c */ /* 0x000fe20003f84270 */
[----:B------:R-:W-:Y:S01]  /*9170*/  @P2 STG.E.U16 desc[UR12][R4.64], R122 ;  /* 0x0000007a04002986 */ /* 0x000fe2000c10150c */
[----:B------:R-:W-:Y:S01]  /*9180*/  ISETP.GT.AND P1, PT, R0, RZ, P5 ;  /* 0x000000ff0000720c */ /* 0x000fe20002f24270 */
[----:B------:R-:W-:Y:S01]  /*9190*/  IMAD.SHL.U32 R9, R12, 0x80, RZ ;  /* 0x000000800c097824 */ /* 0x000fe200078e00ff */
[C---:B------:R-:W-:Y:S01]  /*91a0*/  ISETP.GT.AND P2, PT, R0.reuse, RZ, P4 ;  /* 0x000000ff0000720c */ /* 0x040fe20002744270 */
[----:B------:R-:W-:Y:S01]  /*91b0*/  @P0 STG.E.U16 desc[UR12][R4.64+0x2], R123 ;  /* 0x0000027b04000986 */ /* 0x000fe2000c10150c */
[----:B------:R-:W-:Y:S01]  /*91c0*/  ISETP.GT.AND P0, PT, R0, 0x8, P5 ;  /* 0x000000080000780c */ /* 0x000fe20002f04270 */
[-C--:B------:R-:W-:Y:S01]  /*91d0*/  FMUL R132, R132, R11.reuse ;  /* 0x0000000b84847220 */ /* 0x080fe20000400000 */
[----:B------:R-:W-:Y:S01]  /*91e0*/  F2FP.BF16.F32.PACK_AB R124, RZ, R124 ;  /* 0x0000007cff7c723e */ /* 0x000fe200000010ff */
[----:B------:R-:W-:Y:S01]  /*91f0*/  FMUL R133, R133, R11 ;  /* 0x0000000b85857220 */ /* 0x000fe20000400000 */
[----:B------:R-:W-:Y:S01]  /*9200*/  F2FP.BF16.F32.PACK_AB R125, RZ, R125 ;  /* 0x0000007dff7d723e */ /* 0x000fe200000010ff */
[-C--:B------:R-:W-:Y:S01]  /*9210*/  FMUL R134, R134, R11.reuse ;  /* 0x0000000b86867220 */ /* 0x080fe20000400000 */
[----:B------:R-:W-:Y:S01]  /*9220*/  F2FP.BF16.F32.PACK_AB R126, RZ, R126 ;  /* 0x0000007eff7e723e */ /* 0x000fe200000010ff */
[-C--:B------:R-:W-:Y:S01]  /*9230*/  FMUL R135, R135, R11.reuse ;  /* 0x0000000b87877220 */ /* 0x080fe20000400000 */
[----:B------:R-:W-:Y:S01]  /*9240*/  ISETP.GT.AND P3, PT, R10, 0x10, PT ;  /* 0x000000100a00780c */ /* 0x000fe20003f64270 */
[----:B------:R-:W-:Y:S01]  /*9250*/  @P1 STG.E.U16 desc[UR12][R2.64+0x10], R124 ;  /* 0x0000107c02001986 */ /* 0x000fe2000c10150c */
[----:B------:R-:W-:Y:S01]  /*9260*/  ISETP.GT.AND P1, PT, R0, 0x8, P4 ;  /* 0x000000080000780c */ /* 0x000fe20002724270 */
[----:B------:R-:W-:Y:S01]  /*9270*/  FMUL R136, R136, R11 ;  /* 0x0000000b88887220 */ /* 0x000fe20000400000 */
[----:B------:R-:W-:Y:S01]  /*9280*/  F2FP.BF16.F32.PACK_AB R127, RZ, R127 ;  /* 0x0000007fff7f723e */ /* 0x000fe200000010ff */
[----:B------:R-:W-:Y:S01]  /*9290*/  @P2 STG.E.U16 desc[UR12][R2.64+0x12], R125 ;  /* 0x0000127d02002986 */ /* 0x000fe2000c10150c */
[----:B------:R-:W-:Y:S01]  /*92a0*/  F2FP.BF16.F32.PACK_AB R128, RZ, R128 ;  /* 0x00000080ff80723e */ /* 0x000fe200000010ff */
[-C--:B------:R-:W-:Y:S01]  /*92b0*/  FMUL R137, R137, R11.reuse ;  /* 0x0000000b89897220 */ /* 0x080fe20000400000 */
[----:B------:R-:W-:Y:S01]  /*92c0*/  ISETP.GT.AND P2, PT, R10, 0x11, PT ;  /* 0x000000110a00780c */ /* 0x000fe20003f44270 */
[----:B------:R-:W-:Y:S01]  /*92d0*/  @P0 STG.E.U16 desc[UR12][R4.64+0x10], R126 ;  /* 0x0000107e04000986 */ /* 0x000fe2000c10150c */
[----:B------:R-:W-:Y:S01]  /*92e0*/  ISETP.GT.AND P0, PT, R0, RZ, P3 ;  /* 0x000000ff0000720c */ /* 0x000fe20001f04270 */
[----:B------:R-:W-:Y:S01]  /*92f0*/  FMUL R138, R138, R11 ;  /* 0x0000000b8a8a7220 */ /* 0x000fe20000400000 */
[----:B------:R-:W-:Y:S01]  /*9300*/  F2FP.BF16.F32.PACK_AB R129, RZ, R129 ;  /* 0x00000081ff81723e */ /* 0x000fe200000010ff */
[----:B------:R-:W-:Y:S01]  /*9310*/  FMUL R139, R139, R11 ;  /* 0x0000000b8b8b7220 */ /* 0x000fe20000400000 */
[----:B------:R-:W-:Y:S01]  /*9320*/  F2FP.BF16.F32.PACK_AB R130, RZ, R130 ;  /* 0x00000082ff82723e */ /* 0x000fe200000010ff */
[----:B------:R-:W-:Y:S01]  /*9330*/  @P1 STG.E.U16 desc[UR12][R4.64+0x12], R127 ;  /* 0x0000127f04001986 */ /* 0x000fe2000c10150c */
[----:B------:R-:W-:Y:S01]  /*9340*/  F2FP.BF16.F32.PACK_AB R131, RZ, R131 ;  /* 0x00000083ff83723e */ /* 0x000fe200000010ff */
[-C--:B------:R-:W-:Y:S01]  /*9350*/  FMUL R140, R140, R11.reuse ;  /* 0x0000000b8c8c7220 */ /* 0x080fe20000400000 */
[----:B------:R-:W-:Y:S01]  /*9360*/  SHF.L.U64.HI R13, R12, 0x7, R13 ;  /* 0x000000070c0d7819 */ /* 0x000fe2000001020d */
[-C--:B------:R-:W-:Y:S01]  /*9370*/  FMUL R141, R141, R11.reuse ;  /* 0x0000000b8d8d7220 */ /* 0x080fe20000400000 */
[----:B------:R-:W-:Y:S01]  /*9380*/  LOP3.LUT R15, R9, 0x2, RZ, 0xfc, !PT ;  /* 0x00000002090f7812 */ /* 0x000fe200078efcff */
[-C--:B------:R-:W-:Y:S01]  /*9390*/  FMUL R142, R142, R11.reuse ;  /* 0x0000000b8e8e7220 */ /* 0x080fe20000400000 */
[----:B------:R-:W-:Y:S01]  /*93a0*/  F2FP.BF16.F32.PACK_AB R132, RZ, R132 ;  /* 0x00000084ff84723e */ /* 0x000fe200000010ff */
[----:B------:R0:W-:Y:S01]  /*93b0*/  @P0 STG.E.U16 desc[UR12][R2.64+0x20], R128 ;  /* 0x0000208002000986 */ /* 0x0001e2000c10150c */
[----:B------:R-:W-:Y:S01]  /*93c0*/  ISETP.GT.AND P0, PT, R0, RZ, P2 ;  /* 0x000000ff0000720c */ /* 0x000fe20001704270 */
[-C--:B------:R-:W-:Y:S01]  /*93d0*/  FMUL R143, R143, R11.reuse ;  /* 0x0000000b8f8f7220 */ /* 0x080fe20000400000 */
[----:B------:R-:W-:Y:S01]  /*93e0*/  ISETP.GT.AND P1, PT, R10, 0x19, PT ;  /* 0x000000190a00780c */ /* 0x000fe20003f24270 */
[----:B------:R-:W-:Y:S01]  /*93f0*/  FMUL R144, R144, R11 ;  /* 0x0000000b90907220 */ /* 0x000fe20000400000 */
[----:B------:R-:W-:Y:S01]  /*9400*/  F2FP.BF16.F32.PACK_AB R133, RZ, R133 ;  /* 0x00000085ff85723e */ /* 0x000fe200000010ff */
[-C--:B------:R-:W-:Y:S01]  /*9410*/  FMUL R145, R145, R11.reuse ;  /* 0x0000000b91917220 */ /* 0x080fe20000400000 */
[----:B------:R-:W-:Y:S01]  /*9420*/  F2FP.BF16.F32.PACK_AB R134, RZ, R134 ;  /* 0x00000086ff86723e */ /* 0x000fe200000010ff */
[----:B------:R-:W-:Y:S01]  /*9430*/  FMUL R146, R146, R11 ;  /* 0x0000000b92927220 */ /* 0x000fe20000400000 */
[----:B------:R-:W-:Y:S01]  /*9440*/  F2FP.BF16.F32.PACK_AB R135, RZ, R135 ;  /* 0x00000087ff87723e */ /* 0x000fe200000010ff */
[-C--:B------:R-:W-:Y:S01]  /*9450*/  FMUL R147, R147, R11.reuse ;  /* 0x0000000b93937220 */ /* 0x080fe20000400000 */
[----:B------:R-:W-:Y:S01]  /*9460*/  F2FP.BF16.F32.PACK_AB R136, RZ, R136 ;  /* 0x00000088ff88723e */ /* 0x000fe200000010ff */
[----:B------:R-:W-:Y:S01]  /*9470*/  FMUL R148, R148, R11 ;  /* 0x0000000b94947220 */ /* 0x000fe20000400000 */
[----:B------:R-:W-:Y:S01]  /*9480*/  F2FP.BF16.F32.PACK_AB R137, RZ, R137 ;  /* 0x00000089ff89723e */ /* 0x000fe200000010ff */
[----:B------:R1:W-:Y:S01]  /*9490*/  @P0 STG.E.U16 desc[UR12][R2.64+0x22], R129 ;  /* 0x0000228102000986 */ /* 0x0003e2000c10150c */
[----:B------:R-:W-:Y:S01]  /*94a0*/  ISETP.GT.AND P0, PT, R0, 0x8, P3 ;  /* 0x000000080000780c */ /* 0x000fe20001f04270 */
[-C--:B------:R-:W-:Y:S01]  /*94b0*/  FMUL R149, R149, R11.reuse ;  /* 0x0000000b95957220 */ /* 0x080fe20000400000 */
[----:B------:R-:W-:Y:S01]  /*94c0*/  F2FP.BF16.F32.PACK_AB R138, RZ, R138 ;  /* 0x0000008aff8a723e */ /* 0x000fe200000010ff */
[----:B------:R-:W-:Y:S01]  /*94d0*/  FMUL R150, R150, R11 ;  /* 0x0000000b96967220 */ /* 0x000fe20000400000 */
[----:B------:R-:W-:Y:S01]  /*94e0*/  F2FP.BF16.F32.PACK_AB R139, RZ, R139 ;  /* 0x0000008bff8b723e */ /* 0x000fe200000010ff */
[-C--:B------:R-:W-:Y:S01]  /*94f0*/  FMUL R151, R151, R11.reuse ;  /* 0x0000000b97977220 */ /* 0x080fe20000400000 */
[----:B------:R-:W-:Y:S01]  /*9500*/  ISETP.GT.AND P5, PT, R10, 0x28, PT ;  /* 0x000000280a00780c */ /* 0x000fe20003fa4270 */
[-C--:B------:R-:W-:Y:S01]  /*9510*/  FMUL R88, R88, R11.reuse ;  /* 0x0000000b58587220 */ /* 0x080fe20000400000 */
[----:B------:R-:W-:Y:S01]  /*9520*/  F2FP.BF16.F32.PACK_AB R140, RZ, R140 ;  /* 0x0000008cff8c723e */ /* 0x000fe200000010ff */
[-C--:B------:R-:W-:Y:S01]  /*9530*/  FMUL R89, R89, R11.reuse ;  /* 0x0000000b59597220 */ /* 0x080fe20000400000 */
[----:B------:R-:W-:Y:S01]  /*9540*/  ISETP.GT.AND P4, PT, R10, 0x29, PT ;  /* 0x000000290a00780c */ /* 0x000fe20003f84270 */
[----:B------:R-:W-:Y:S01]  /*9550*/  FMUL R90, R90, R11 ;  /* 0x0000000b5a5a7220 */ /* 0x000fe20000400000 */
[----:B------:R-:W-:Y:S01]  /*9560*/  F2FP.BF16.F32.PACK_AB R141, RZ, R141 ;  /* 0x0000008dff8d723e */ /* 0x000fe200000010ff */
[----:B------:R-:W-:Y:S01]  /*9570*/  @P0 STG.E.U16 desc[UR12][R4.64+0x20], R130 ;  /* 0x0000208204000986 */ /* 0x000fe2000c10150c */
[----:B------:R-:W-:Y:S01]  /*9580*/  ISETP.GT.AND P0, PT, R0, 0x8, P2 ;  /* 0x000000080000780c */ /* 0x000fe20001704270 */
[-C--:B------:R-:W-:Y:S01]  /*9590*/  FMUL R91, R91, R11.reuse ;  /* 0x0000000b5b5b7220 */ /* 0x080fe20000400000 */
[----:B------:R-:W-:Y:S01]  /*95a0*/  ISETP.GT.AND P2, PT, R10, 0x18, PT ;  /* 0x000000180a00780c */ /* 0x000fe20003f44270 */
        /* <DEDUP_REMOVED lines=8> */
[----:B------:R-:W-:Y:S01]  /*9630*/  FMUL R96, R96, R11 ;  /* 0x0000000b60607220 */ /* 0x000fe20000400000 */
[----:B------:R-:W-:Y:S01]  /*9640*/  F2FP.BF16.F32.PACK_AB R145, RZ, R145 ;  /* 0x00000091ff91723e */ /* 0x000fe200000010ff */
[----:B------:R-:W-:Y:S01]  /*9650*/  @P0 STG.E.U16 desc[UR12][R4.64+0x22], R131 ;  /* 0x0000228304000986 */ /* 0x000fe2000c10150c */
[----:B------:R-:W-:Y:S01]  /*9660*/  IADD3 R6, P0, R9, R2, RZ ;  /* 0x0000000209067210 */ /* 0x000fe20007f1e0ff */
[-C--:B------:R-:W-:Y:S01]  /*9670*/  FMUL R97, R97, R11.reuse ;  /* 0x0000000b61617220 */ /* 0x080fe20000400000 */
[----:B------:R-:W-:Y:S01]  /*9680*/  F2FP.BF16.F32.PACK_AB R146, RZ, R146 ;  /* 0x00000092ff92723e */ /* 0x000fe200000010ff */
[----:B------:R-:W-:Y:S01]  /*9690*/  FMUL R98, R98, R11 ;  /* 0x0000000b62627220 */ /* 0x000fe20000400000 */
[----:B------:R-:W-:Y:S01]  /*96a0*/  F2FP.BF16.F32.PACK_AB R147, RZ, R147 ;  /* 0x00000093ff93723e */ /* 0x000fe200000010ff */
[--C-:B------:R-:W-:Y:S01]  /*96b0*/  IMAD.X R7, R13, 0x1, R3.reuse, P0 ;  /* 0x000000010d077824 */ /* 0x100fe200000e0603 */
[----:B------:R-:W-:Y:S01]  /*96c0*/  IADD3 R18, P0, R15, R2, RZ ;  /* 0x000000020f127210 */ /* 0x000fe20007f1e0ff */
[-C--:B------:R-:W-:Y:S01]  /*96d0*/  FMUL R99, R99, R11.reuse ;  /* 0x0000000b63637220 */ /* 0x080fe20000400000 */
[----:B------:R-:W-:Y:S01]  /*96e0*/  F2FP.BF16.F32.PACK_AB R148, RZ, R148 ;  /* 0x00000094ff94723e */ /* 0x000fe200000010ff */
[----:B------:R-:W-:Y:S01]  /*96f0*/  FMUL R100, R100, R11 ;  /* 0x0000000b64647220 */ /* 0x000fe20000400000 */
[----:B------:R-:W-:Y:S01]  /*9700*/  F2FP.BF16.F32.PACK_AB R149, RZ, R149 ;  /* 0x00000095ff95723e */ /* 0x000fe200000010ff */
[----:B------:R-:W-:Y:S01]  /*9710*/  IMAD.X R19, R13, 0x1, R3, P0 ;  /* 0x000000010d137824 */ /* 0x000fe200000e0603 */
[----:B------:R-:W-:Y:S01]  /*9720*/  ISETP.GT.AND P0, PT, R0, RZ, P2 ;  /* 0x000000ff0000720c */ /* 0x000fe20001704270 */
[-C--:B------:R-:W-:Y:S01]  /*9730*/  FMUL R101, R101, R11.reuse ;  /* 0x0000000b65657220 */ /* 0x080fe20000400000 */
[----:B------:R-:W-:Y:S01]  /*9740*/  F2FP.BF16.F32.PACK_AB R150, RZ, R150 ;  /* 0x00000096ff96723e */ /* 0x000fe200000010ff */
[----:B------:R-:W-:Y:S01]  /*9750*/  FMUL R102, R102, R11 ;  /* 0x0000000b66667220 */ /* 0x000fe20000400000 */
[----:B------:R-:W-:Y:S01]  /*9760*/  F2FP.BF16.F32.PACK_AB R151, RZ, R151 ;  /* 0x00000097ff97723e */ /* 0x000fe200000010ff */
[-C--:B------:R-:W-:Y:S01]  /*9770*/  FMUL R103, R103, R11.reuse ;  /* 0x0000000b67677220 */ /* 0x080fe20000400000 */
[----:B------:R-:W-:Y:S01]  /*9780*/  LOP3.LUT R21, R9, 0x10, RZ, 0xfc, !PT ;  /* 0x0000001009157812 */ /* 0x000fe200078efcff */
[-C--:B------:R-:W-:Y:S01]  /*9790*/  FMUL R104, R104, R11.reuse ;  /* 0x0000000b68687220 */ /* 0x080fe20000400000 */
[----:B------:R-:W-:Y:S01]  /*97a0*/  F2FP.BF16.F32.PACK_AB R88, RZ, R88 ;  /* 0x00000058ff58723e */ /* 0x000fe200000010ff */
[-C--:B------:R-:W-:Y:S01]  /*97b0*/  FMUL R105, R105, R11.reuse ;  /* 0x0000000b69697220 */ /* 0x080fe20000400000 */
[----:B------:R-:W-:Y:S01]  /*97c0*/  LOP3.LUT R23, R9, 0x12, RZ, 0xfc, !PT ;  /* 0x0000001209177812 */ /* 0x000fe200078efcff */
[----:B------:R-:W-:Y:S01]  /*97d0*/  FMUL R106, R106, R11 ;  /* 0x0000000b6a6a7220 */ /* 0x000fe20000400000 */
[----:B------:R-:W-:Y:S01]  /*97e0*/  F2FP.BF16.F32.PACK_AB R89, RZ, R89 ;  /* 0x00000059ff59723e */ /* 0x000fe200000010ff */
[----:B------:R-:W-:Y:S01]  /*97f0*/  @P0 STG.E.U16 desc[UR12][R2.64+0x30], R132 ;  /* 0x0000308402000986 */ /* 0x000fe2000c10150c */
[----:B------:R-:W-:Y:S01]  /*9800*/  ISETP.GT.AND P0, PT, R0, RZ, P1 ;  /* 0x000000ff0000720c */ /* 0x000fe20000f04270 */
        /* <DEDUP_REMOVED lines=8> */
[-C--:B------:R-:W-:Y:S01]  /*9890*/  FMUL R111, R111, R11.reuse ;  /* 0x0000000b6f6f7220 */ /* 0x080fe20000400000 */
[----:B------:R-:W-:Y:S01]  /*98a0*/  PRMT R8, R92, 0x7610, R8 ;  /* 0x000076105c087816 */ /* 0x000fe20000000008 */
[-C--:B------:R-:W-:Y:S01]  /*98b0*/  FMUL R112, R112, R11.reuse ;  /* 0x0000000b70707220 */ /* 0x080fe20000400000 */
[----:B------:R-:W-:Y:S01]  /*98c0*/  F2FP.BF16.F32.PACK_AB R94, RZ, R94 ;  /* 0x0000005eff5e723e */ /* 0x000fe200000010ff */
[----:B------:R-:W-:Y:S01]  /*98d0*/  @P0 STG.E.U16 desc[UR12][R2.64+0x32], R133 ;  /* 0x0000328502000986 */ /* 0x000fe2000c10150c */
[----:B------:R-:W-:Y:S01]  /*98e0*/  ISETP.GT.AND P0, PT, R0, 0x8, P2 ;  /* 0x000000080000780c */ /* 0x000fe20001704270 */
        /* <DEDUP_REMOVED lines=26> */
[----:B------:R-:W-:Y:S01]  /*9a90*/  @P0 STG.E.U16 desc[UR12][R4.64+0x32], R135 ;  /* 0x0000328704000986 */ /* 0x000fe2000c10150c */
[----:B------:R-:W-:Y:S01]  /*9aa0*/  ISETP.GT.AND P0, PT, R0, RZ, P2 ;  /* 0x000000ff0000720c */ /* 0x000fe20001704270 */
        /* <DEDUP_REMOVED lines=135> */
[----:B------:R-:W-:-:S02]  /*a320*/  F2FP.BF16.F32.PACK_AB R33, RZ, R33 ;  /* 0x00000021ff21723e */ /* 0x000fc400000010ff */
[----:B------:R-:W-:Y:S01]  /*a330*/  F2FP.BF16.F32.PACK_AB R34, RZ, R34 ;  /* 0x00000022ff22723e */ /* 0x000fe200000010ff */
[----:B------:R-:W-:Y:S01]  /*a340*/  @P0 STG.E.U16 desc[UR12][R2.64+0x62], R145 ;  /* 0x0000629102000986 */ /* 0x000fe2000c10150c */
[----:B------:R-:W-:Y:S02]  /*a350*/  ISETP.GT.AND P0, PT, R0, 0x8, P3 ;  /* 0x000000080000780c */ /* 0x000fe40001f04270 */
[----:B------:R-:W-:Y:S02]  /*a360*/  F2FP.BF16.F32.PACK_AB R35, RZ, R35 ;  /* 0x00000023ff23723e */ /* 0x000fe400000010ff */
[----:B------:R-:W-:Y:S02]  /*a370*/  F2FP.BF16.F32.PACK_AB R36, RZ, R36 ;  /* 0x00000024ff24723e */ /* 0x000fe400000010ff */
[----:B------:R-:W-:Y:S02]  /*a380*/  F2FP.BF16.F32.PACK_AB R37, RZ, R37 ;  /* 0x00000025ff25723e */ /* 0x000fe400000010ff */
[----:B------:R-:W-:-:S02]  /*a390*/  F2FP.BF16.F32.PACK_AB R38, RZ, R38 ;  /* 0x00000026ff26723e */ /* 0x000fc400000010ff */
[----:B------:R-:W-:Y:S02]  /*a3a0*/  F2FP.BF16.F32.PACK_AB R39, RZ, R39 ;  /* 0x00000027ff27723e */ /* 0x000fe400000010ff */
[----:B------:R-:W-:Y:S01]  /*a3b0*/  F2FP.BF16.F32.PACK_AB R40, RZ, R40 ;  /* 0x00000028ff28723e */ /* 0x000fe200000010ff */
[----:B------:R-:W-:Y:S01]  /*a3c0*/  @P0 STG.E.U16 desc[UR12][R4.64+0x60], R146 ;  /* 0x0000609204000986 */ /* 0x000fe2000c10150c */
[----:B------:R-:W-:Y:S02]  /*a3d0*/  ISETP.GT.AND P0, PT, R0, 0x8, P1 ;  /* 0x000000080000780c */ /* 0x000fe40000f04270 */
[----:B------:R-:W-:Y:S02]  /*a3e0*/  F2FP.BF16.F32.PACK_AB R41, RZ, R41 ;  /* 0x00000029ff29723e */ /* 0x000fe400000010ff */
[----:B------:R-:W-:Y:S02]  /*a3f0*/  F2FP.BF16.F32.PACK_AB R42, RZ, R42 ;  /* 0x0000002aff2a723e */ /* 0x000fe400000010ff */
[----:B------:R-:W-:-:S02]  /*a400*/  F2FP.BF16.F32.PACK_AB R43, RZ, R43 ;  /* 0x0000002bff2b723e */ /* 0x000fc400000010ff */
[----:B------:R-:W-:Y:S02]  /*a410*/  F2FP.BF16.F32.PACK_AB R44, RZ, R44 ;  /* 0x0000002cff2c723e */ /* 0x000fe400000010ff */
[----:B------:R-:W-:Y:S02]  /*a420*/  F2FP.BF16.F32.PACK_AB R45, RZ, R45 ;  /* 0x0000002dff2d723e */ /* 0x000fe400000010ff */
[----:B------:R-:W-:Y:S01]  /*a430*/  F2FP.BF16.F32.PACK_AB R46, RZ, R46 ;  /* 0x0000002eff2e723e */ /* 0x000fe200000010ff */
[----:B------:R-:W-:Y:S01]  /*a440*/  @P0 STG.E.U16 desc[UR12][R4.64+0x62], R147 ;  /* 0x0000629304000986 */ /* 0x000fe2000c10150c */
[----:B------:R-:W-:Y:S02]  /*a450*/  ISETP.GT.AND P0, PT, R0, RZ, P2 ;  /* 0x000000ff0000720c */ /* 0x000fe40001704270 */
[----:B------:R-:W-:Y:S02]  /*a460*/  F2FP.BF16.F32.PACK_AB R47, RZ, R47 ;  /* 0x0000002fff2f723e */ /* 0x000fe400000010ff */
[----:B------:R-:W-:-:S02]  /*a470*/  F2FP.BF16.F32.PACK_AB R48, RZ, R48 ;  /* 0x00000030ff30723e */ /* 0x000fc400000010ff */
[----:B------:R-:W-:Y:S02]  /*a480*/  F2FP.BF16.F32.PACK_AB R49, RZ, R49 ;  /* 0x00000031ff31723e */ /* 0x000fe400000010ff */
[----:B------:R-:W-:Y:S02]  /*a490*/  F2FP.BF16.F32.PACK_AB R50, RZ, R50 ;  /* 0x00000032ff32723e */ /* 0x000fe400000010ff */
[----:B------:R-:W-:Y:S02]  /*a4a0*/  F2FP.BF16.F32.PACK_AB R51, RZ, R51 ;  /* 0x00000033ff33723e */ /* 0x000fe400000010ff */
[----:B------:R-:W-:Y:S01]  /*a4b0*/  F2FP.BF16.F32.PACK_AB R52, RZ, R52 ;  /* 0x00000034ff34723e */ /* 0x000fe200000010ff */
[----:B------:R-:W-:Y:S01]  /*a4c0*/  @P0 STG.E.U16 desc[UR12][R2.64+0x70], R148 ;  /* 0x0000709402000986 */ /* 0x000fe2000c10150c */
[----:B------:R-:W-:Y:S02]  /*a4d0*/  ISETP.GT.AND P0, PT, R10, 0x39, PT ;  /* 0x000000390a00780c */ /* 0x000fe40003f04270 */
[----:B------:R-:W-:-:S02]  /*a4e0*/  F2FP.BF16.F32.PACK_AB R53, RZ, R53 ;  /* 0x00000035ff35723e */ /* 0x000fc400000010ff */
[----:B------:R-:W-:Y:S02]  /*a4f0*/  ISETP.GT.AND P6, PT, R0, RZ, P0 ;  /* 0x000000ff0000720c */ /* 0x000fe400007c4270 */
[----:B------:R-:W-:-:S11]  /*a500*/  F2FP.BF16.F32.PACK_AB R54, RZ, R54 ;  /* 0x00000036ff36723e */ /* 0x000fd600000010ff */
[----:B------:R-:W-:Y:S01]  /*a510*/  @P6 STG.E.U16 desc[UR12][R2.64+0x72], R149 ;  /* 0x0000729502006986 */ /* 0x000fe2000c10150c */
[----:B------:R-:W-:-:S13]  /*a520*/  ISETP.GT.AND P6, PT, R0, 0x8, P2 ;  /* 0x000000080000780c */ /* 0x000fda00017c4270 */
[----:B------:R-:W-:Y:S01]  /*a530*/  @P6 STG.E.U16 desc[UR12][R4.64+0x70], R150 ;  /* 0x0000709604006986 */ /* 0x000fe2000c10150c */
[----:B------:R-:W-:-:S13]  /*a540*/  ISETP.GT.AND P6, PT, R0, 0x8, P0 ;  /* 0x000000080000780c */ /* 0x000fda00007c4270 */
[----:B------:R-:W-:Y:S01]  /*a550*/  @P6 STG.E.U16 desc[UR12][R4.64+0x72], R151 ;  /* 0x0000729704006986 */ /* 0x000fe2000c10150c */
[----:B0-----:R-:W-:-:S05]  /*a560*/  IADD3 R128, P6, R21, R2, RZ ;  /* 0x0000000215807210 */ /* 0x001fca0007fde0ff */
[----:B-1----:R-:W-:Y:S01]  /*a570*/  IMAD.X R129, R13, 0x1, R3, P6 ;  /* 0x000000010d817824 */ /* 0x002fe200030e0603 */
[----:B------:R-:W-:-:S04]  /*a580*/  ISETP.GT.AND P6, PT, R10, RZ, PT ;  /* 0x000000ff0a00720c */ /* 0x000fc80003fc4270 */
[----:B------:R-:W-:-:S13]  /*a590*/  ISETP.GT.AND P6, PT, R0, 0x40, P6 ;  /* 0x000000400000780c */ /* 0x000fda00037c4270 */
[----:B------:R-:W-:Y:S01]  /*a5a0*/  @P6 STG.E.U16 desc[UR12][R6.64], R88 ;  /* 0x0000005806006986 */ /* 0x000fe2000c10150c */
[----:B------:R-:W-:-:S05]  /*a5b0*/  IADD3 R120, P6, R23, R2, RZ ;  /* 0x0000000217787210 */ /* 0x000fca0007fde0ff */
[----:B------:R-:W-:Y:S01]  /*a5c0*/  IMAD.X R121, R13, 0x1, R3, P6 ;  /* 0x000000010d797824 */ /* 0x000fe200030e0603 */
[----:B------:R-:W-:-:S04]  /*a5d0*/  ISETP.GT.AND P6, PT, R10, 0x1, PT ;  /* 0x000000010a00780c */ /* 0x000fc80003fc4270 */
[----:B------:R-:W-:-:S13]  /*a5e0*/  ISETP.GT.AND P6, PT, R0, 0x40, P6 ;  /* 0x000000400000780c */ /* 0x000fda00037c4270 */
[----:B------:R0:W-:Y:S01]  /*a5f0*/  @P6 STG.E.U16 desc[UR12][R18.64], R89 ;  /* 0x0000005912006986 */ /* 0x0001e2000c10150c */
[----:B------:R-:W-:-:S05]  /*a600*/  IADD3 R16, P6, R9, R4, RZ ;  /* 0x0000000409107210 */ /* 0x000fca0007fde0ff */
[----:B------:R-:W-:Y:S01]  /*a610*/  IMAD.X R17, R13, 0x1, R5, P6 ;  /* 0x000000010d117824 */ /* 0x000fe200030e0605 */
[----:B------:R-:W-:-:S04]  /*a620*/  ISETP.GT.AND P6, PT, R10, RZ, PT ;  /* 0x000000ff0a00720c */ /* 0x000fc80003fc4270 */
[----:B------:R-:W-:Y:S02]  /*a630*/  ISETP.GT.AND P6, PT, R0, 0x48, P6 ;  /* 0x000000480000780c */ /* 0x000fe400037c4270 */
[C---:B0-----:R-:W-:Y:S02]  /*a640*/  LOP3.LUT R19, R9.reuse, 0x20, RZ, 0xfc, !PT ;  /* 0x0000002009137812 */ /* 0x041fe400078efcff */
[----:B------:R-:W-:-:S09]  /*a650*/  LOP3.LUT R89, R9, 0x22, RZ, 0xfc, !PT ;  /* 0x0000002209597812 */ /* 0x000fd200078efcff */
        /* <DEDUP_REMOVED lines=8> */
[----:B------:R-:W-:-:S04]  /*a6e0*/  ISETP.GT.AND P6, PT, R10, 0x8, PT ;  /* 0x000000080a00780c */ /* 0x000fc80003fc4270 */
[----:B------:R-:W-:Y:S02]  /*a6f0*/  ISETP.GT.AND P6, PT, R0, 0x40, P6 ;  /* 0x000000400000780c */ /* 0x000fe400037c4270 */
[----:B0-----:R-:W-:-:S11]  /*a700*/  LOP3.LUT R91, R9, 0x30, RZ, 0xfc, !PT ;  /* 0x00000030095b7812 */ /* 0x001fd600078efcff */
[----:B------:R0:W-:Y:S01]  /*a710*/  @P6 STG.E.U16 desc[UR12][R128.64], R8 ;  /* 0x0000000880006986 */ /* 0x0001e2000c10150c */
[----:B------:R-:W-:-:S05]  /*a720*/  IADD3 R122, P6, R89, R2, RZ ;  /* 0x00000002597a7210 */ /* 0x000fca0007fde0ff */
[----:B------:R-:W-:Y:S01]  /*a730*/  IMAD.X R123, R13, 0x1, R3, P6 ;  /* 0x000000010d7b7824 */ /* 0x000fe200030e0603 */
[----:B------:R-:W-:-:S04]  /*a740*/  ISETP.GT.AND P6, PT, R10, 0x9, PT ;  /* 0x000000090a00780c */ /* 0x000fc80003fc4270 */
[----:B------:R-:W-:Y:S02]  /*a750*/  ISETP.GT.AND P6, PT, R0, 0x40, P6 ;  /* 0x000000400000780c */ /* 0x000fe400037c4270 */
[----:B0-----:R-:W-:-:S11]  /*a760*/  PRMT R8, R96, 0x7610, R8 ;  /* 0x0000761060087816 */ /* 0x001fd60000000008 */
[----:B------:R0:W-:Y:S01]  /*a770*/  @P6 STG.E.U16 desc[UR12][R120.64], R93 ;  /* 0x0000005d78006986 */ /* 0x0001e2000c10150c */
[----:B------:R-:W-:-:S05]  /*a780*/  IADD3 R92, P6, R21, R4, RZ ;  /* 0x00000004155c7210 */ /* 0x000fca0007fde0ff */
[----:B0-----:R-:W-:Y:S01]  /*a790*/  IMAD.X R93, R13, 0x1, R5, P6 ;  /* 0x000000010d5d7824 */ /* 0x001fe200030e0605 */
        /* <DEDUP_REMOVED lines=80> */
[----:B------:R-:W-:Y:S02]  /*aca0*/  ISETP.GT.AND P6, PT, R0, 0x40, P5 ;  /* 0x000000400000780c */ /* 0x000fe40002fc4270 */
[----:B0-----:R-:W-:-:S11]  /*acb0*/  LOP3.LUT R107, R9, 0x70, RZ, 0xfc, !PT ;  /* 0x00000070096b7812 */ /* 0x001fd600078efcff */
[----:B------:R-:W-:Y:S01]  /*acc0*/  @P6 STG.E.U16 desc[UR12][R126.64], R8 ;  /* 0x000000087e006986 */ /* 0x000fe2000c10150c */
[----:B------:R-:W-:-:S05]  /*acd0*/  IADD3 R122, P6, R105, R2, RZ ;  /* 0x00000002697a7210 */ /* 0x000fca0007fde0ff */
[----:B------:R-:W-:Y:S01]  /*ace0*/  IMAD.X R123, R13, 0x1, R3, P6 ;  /* 0x000000010d7b7824 */ /* 0x000fe200030e0603 */
[----:B------:R-:W-:-:S13]  /*acf0*/  ISETP.GT.AND P6, PT, R0, 0x40, P4 ;  /* 0x000000400000780c */ /* 0x000fda00027c4270 */
[----:B------:R0:W-:Y:S01]  /*ad00*/  @P6 STG.E.U16 desc[UR12][R120.64], R109 ;  /* 0x0000006d78006986 */ /* 0x0001e2000c10150c */
[----:B------:R-:W-:-:S05]  /*ad10*/  IADD3 R108, P6, R99, R4, RZ ;  /* 0x00000004636c7210 */ /* 0x000fca0007fde0ff */
[----:B0-----:R-:W-:Y:S01]  /*ad20*/  IMAD.X R109, R13, 0x1, R5, P6 ;  /* 0x000000010d6d7824 */ /* 0x001fe200030e0605 */
[----:B------:R-:W-:-:S13]  /*ad30*/  ISETP.GT.AND P6, PT, R0, 0x48, P5 ;  /* 0x000000480000780c */ /* 0x000fda0002fc4270 */
[----:B------:R0:W-:Y:S01]  /*ad40*/  @P6 STG.E.U16 desc[UR12][R108.64], R110 ;  /* 0x0000006e6c006986 */ /* 0x0001e2000c10150c */
[----:B------:R-:W-:-:S05]  /*ad50*/  IADD3 R126, P6, R101, R4, RZ ;  /* 0x00000004657e7210 */ /* 0x000fca0007fde0ff */
[----:B------:R-:W-:Y:S01]  /*ad60*/  IMAD.X R127, R13, 0x1, R5, P6 ;  /* 0x000000010d7f7824 */ /* 0x000fe200030e0605 */
[----:B------:R-:W-:Y:S02]  /*ad70*/  ISETP.GT.AND P6, PT, R0, 0x48, P4 ;  /* 0x000000480000780c */ /* 0x000fe400027c4270 */
[----:B0-----:R-:W-:-:S11]  /*ad80*/  LOP3.LUT R109, R9, 0x72, RZ, 0xfc, !PT ;  /* 0x00000072096d7812 */ /* 0x001fd600078efcff */
[----:B------:R0:W-:Y:S01]  /*ad90*/  @P6 STG.E.U16 desc[UR12][R126.64], R111 ;  /* 0x0000006f7e006986 */ /* 0x0001e2000c10150c */
[----:B------:R-:W-:-:S05]  /*ada0*/  IADD3 R120, P6, R107, R2, RZ ;  /* 0x000000026b787210 */ /* 0x000fca0007fde0ff */
[----:B------:R-:W-:Y:S01]  /*adb0*/  IMAD.X R121, R13, 0x1, R3, P6 ;  /* 0x000000010d797824 */ /* 0x000fe200030e0603 */
[----:B------:R-:W-:-:S13]  /*adc0*/  ISETP.GT.AND P6, PT, R0, 0x40, P3 ;  /* 0x000000400000780c */ /* 0x000fda0001fc4270 */
        /* <DEDUP_REMOVED lines=13> */
[----:B-1----:R-:W-:-:S05]  /*aea0*/  IADD3 R112, P6, R107, R4, RZ ;  /* 0x000000046b707210 */ /* 0x002fca0007fde0ff */
[----:B--2---:R-:W-:Y:S01]  /*aeb0*/  IMAD.X R113, R13, 0x1, R5, P6 ;  /* 0x000000010d717824 */ /* 0x004fe200030e0605 */
[----:B------:R-:W-:-:S13]  /*aec0*/  ISETP.GT.AND P6, PT, R0, 0x40, P2 ;  /* 0x000000400000780c */ /* 0x000fda00017c4270 */
[----:B------:R-:W-:Y:S01]  /*aed0*/  @P6 STG.E.U16 desc[UR12][R120.64], R116 ;  /* 0x0000007478006986 */ /* 0x000fe2000c10150c */
[----:B------:R-:W-:-:S05]  /*aee0*/  IADD3 R4, P6, R109, R4, RZ ;  /* 0x000000046d047210 */ /* 0x000fca0007fde0ff */
[----:B------:R-:W-:Y:S01]  /*aef0*/  IMAD.X R5, R13, 0x1, R5, P6 ;  /* 0x000000010d057824 */ /* 0x000fe200030e0605 */
[----:B------:R-:W-:-:S13]  /*af00*/  ISETP.GT.AND P6, PT, R0, 0x40, P0 ;  /* 0x000000400000780c */ /* 0x000fda00007c4270 */
[----:B------:R-:W-:Y:S01]  /*af10*/  @P6 STG.E.U16 desc[UR12][R128.64], R117 ;  /* 0x0000007580006986 */ /* 0x000fe2000c10150c */
[----:B---3--:R-:W-:-:S05]  /*af20*/  IADD3 R2, P6, R6, R9, RZ ;  /* 0x0000000906027210 */ /* 0x008fca0007fde0ff */
[----:B------:R-:W-:Y:S01]  /*af30*/  IMAD.X R3, R7, 0x1, R13, P6 ;  /* 0x0000000107037824 */ /* 0x000fe200030e060d */
[----:B------:R-:W-:-:S13]  /*af40*/  ISETP.GT.AND P6, PT, R0, 0x48, P2 ;  /* 0x000000480000780c */ /* 0x000fda00017c4270 */
[----:B------:R1:W-:Y:S01]  /*af50*/  @P6 STG.E.U16 desc[UR12][R112.64], R118 ;  /* 0x0000007670006986 */ /* 0x0003e2000c10150c */
[----:B0-----:R-:W-:-:S05]  /*af60*/  IADD3 R110, P6, R15, R6, RZ ;  /* 0x000000060f6e7210 */ /* 0x001fca0007fde0ff */
[----:B------:R-:W-:Y:S01]  /*af70*/  IMAD.X R111, R7, 0x1, R13, P6 ;  /* 0x00000001076f7824 */ /* 0x000fe200030e060d */
[----:B------:R-:W-:-:S13]  /*af80*/  ISETP.GT.AND P6, PT, R0, 0x48, P0 ;  /* 0x000000480000780c */ /* 0x000fda00007c4270 */
[----:B------:R0:W-:Y:S01]  /*af90*/  @P6 STG.E.U16 desc[UR12][R4.64], R119 ;  /* 0x0000007704006986 */ /* 0x0001e2000c10150c */
[----:B------:R-:W-:-:S05]  /*afa0*/  IADD3 R114, P6, R21, R6, RZ ;  /* 0x0000000615727210 */ /* 0x000fca0007fde0ff */
[----:B------:R-:W-:Y:S01]  /*afb0*/  IMAD.X R115, R7, 0x1, R13, P6 ;  /* 0x0000000107737824 */ /* 0x000fe200030e060d */
[----:B------:R-:W-:-:S04]  /*afc0*/  ISETP.GT.AND P6, PT, R10, RZ, PT ;  /* 0x000000ff0a00720c */ /* 0x000fc80003fc4270 */
[----:B------:R-:W-:-:S13]  /*afd0*/  ISETP.GT.AND P6, PT, R0, 0x80, P6 ;  /* 0x000000800000780c */ /* 0x000fda00037c4270 */
[----:B------:R2:W-:Y:S01]  /*afe0*/  @P6 STG.E.U16 desc[UR12][R2.64], R56 ;  /* 0x0000003802006986 */ /* 0x0005e2000c10150c */
[----:B-1----:R-:W-:-:S05]  /*aff0*/  IADD3 R112, P6, R23, R6, RZ ;  /* 0x0000000617707210 */ /* 0x002fca0007fde0ff */
[----:B------:R-:W-:Y:S01]  /*b000*/  IMAD.X R113, R7, 0x1, R13, P6 ;  /* 0x0000000107717824 */ /* 0x000fe200030e060d */
[----:B------:R-:W-:-:S04]  /*b010*/  ISETP.GT.AND P6, PT, R10, 0x1, PT ;  /* 0x000000010a00780c */ /* 0x000fc80003fc4270 */
[----:B------:R-:W-:-:S13]  /*b020*/  ISETP.GT.AND P6, PT, R0, 0x80, P6 ;  /* 0x000000800000780c */ /* 0x000fda00037c4270 */
[----:B------:R1:W-:Y:S01]  /*b030*/  @P6 STG.E.U16 desc[UR12][R110.64], R57 ;  /* 0x000000396e006986 */ /* 0x0003e2000c10150c */
[----:B0-----:R-:W-:-:S05]  /*b040*/  IADD3 R4, P6, R16, R9, RZ ;  /* 0x0000000910047210 */ /* 0x001fca0007fde0ff */
[----:B------:R-:W-:Y:S01]  /*b050*/  IMAD.X R5, R17, 0x1, R13, P6 ;  /* 0x0000000111057824 */ /* 0x000fe200030e060d */
[----:B------:R-:W-:-:S04]  /*b060*/  ISETP.GT.AND P6, PT, R10, RZ, PT ;  /* 0x000000ff0a00720c */ /* 0x000fc80003fc4270 */
[----:B------:R-:W-:-:S13]  /*b070*/  ISETP.GT.AND P6, PT, R0, 0x88, P6 ;  /* 0x000000880000780c */ /* 0x000fda00037c4270 */
[----:B------:R-:W-:Y:S01]  /*b080*/  @P6 STG.E.U16 desc[UR12][R4.64], R58 ;  /* 0x0000003a04006986 */ /* 0x000fe2000c10150c */
[----:B--2---:R-:W-:-:S05]  /*b090*/  IADD3 R56, P6, R16, R15, RZ ;  /* 0x0000000f10387210 */ /* 0x004fca0007fde0ff */
[----:B-1----:R-:W-:Y:S01]  /*b0a0*/  IMAD.X R57, R17, 0x1, R13, P6 ;  /* 0x0000000111397824 */ /* 0x002fe200030e060d */
[----:B------:R-:W-:-:S04]  /*b0b0*/  ISETP.GT.AND P6, PT, R10, 0x1, PT ;  /* 0x000000010a00780c */ /* 0x000fc80003fc4270 */
[----:B------:R-:W-:-:S13]  /*b0c0*/  ISETP.GT.AND P6, PT, R0, 0x88, P6 ;  /* 0x000000880000780c */ /* 0x000fda00037c4270 */
[----:B------:R0:W-:Y:S01]  /*b0d0*/  @P6 STG.E.U16 desc[UR12][R56.64], R59 ;  /* 0x0000003b38006986 */ /* 0x0001e2000c10150c */
        /* <DEDUP_REMOVED lines=10> */
[----:B0-----:R-:W-:-:S05]  /*b180*/  IADD3 R56, P6, R21, R16, RZ ;  /* 0x0000001015387210 */ /* 0x001fca0007fde0ff */
        /* <DEDUP_REMOVED lines=9> */
[----:B-1----:R-:W-:-:S05]  /*b220*/  IADD3 R60, P6, R91, R6, RZ ;  /* 0x000000065b3c7210 */ /* 0x002fca0007fde0ff */
[----:B--2---:R-:W-:Y:S01]  /*b230*/  IMAD.X R61, R7, 0x1, R13, P6 ;  /* 0x00000001073d7824 */ /* 0x004fe200030e060d */
[----:B------:R-:W-:-:S04]  /*b240*/  ISETP.GT.AND P6, PT, R10, 0x10, PT ;  /* 0x000000100a00780c */ /* 0x000fc80003fc4270 */
[----:B------:R-:W-:-:S13]  /*b250*/  ISETP.GT.AND P6, PT, R0, 0x80, P6 ;  /* 0x000000800000780c */ /* 0x000fda00037c4270 */
[----:B------:R1:W-:Y:S01]  /*b260*/  @P6 STG.E.U16 desc[UR12][R110.64], R64 ;  /* 0x000000406e006986 */ /* 0x0003e2000c10150c */
[----:B0-----:R-:W-:-:S05]  /*b270*/  IADD3 R62, P6, R93, R6, RZ ;  /* 0x000000065d3e7210 */ /* 0x001fca0007fde0ff */
[----:B---3--:R-:W-:Y:S01]  /*b280*/  IMAD.X R63, R7, 0x1, R13, P6 ;  /* 0x00000001073f7824 */ /* 0x008fe200030e060d */
        /* <DEDUP_REMOVED lines=14> */
[----:B0-----:R-:W-:Y:S01]  /*b370*/  IMAD.X R65, R7, 0x1, R13, P6 ;  /* 0x0000000107417824 */ /* 0x001fe200030e060d */
[----:B------:R-:W-:-:S04]  /*b380*/  ISETP.GT.AND P6, PT, R10, 0x18, PT ;  /* 0x000000180a00780c */ /* 0x000fc80003fc4270 */
[----:B------:R-:W-:-:S13]  /*b390*/  ISETP.GT.AND P6, PT, R0, 0x80, P6 ;  /* 0x000000800000780c */ /* 0x000fda00037c4270 */
[----:B------:R0:W-:Y:S01]  /*b3a0*/  @P6 STG.E.U16 desc[UR12][R60.64], R68 ;  /* 0x000000443c006986 */ /* 0x0001e2000c10150c */
[----:B--2---:R-:W-:-:S05]  /*b3b0*/  IADD3 R66, P6, R97, R6, RZ ;  /* 0x0000000661427210 */ /* 0x004fca0007fde0ff */
        /* <DEDUP_REMOVED lines=19> */
[----:B-1----:R-:W-:-:S05]  /*b4f0*/  IADD3 R62, P6, R101, R6, RZ ;  /* 0x00000006653e7210 */ /* 0x002fca0007fde0ff */
[----:B------:R-:W-:Y:S01]  /*b500*/  IMAD.X R63, R7, 0x1, R13, P6 ;  /* 0x00000001073f7824 */ /* 0x000fe200030e060d */
[----:B------:R-:W-:-:S04]  /*b510*/  ISETP.GT.AND P6, PT, R10, 0x21, PT ;  /* 0x000000210a00780c */ /* 0x000fc80003fc4270 */
[----:B------:R-:W-:-:S13]  /*b520*/  ISETP.GT.AND P6, PT, R0, 0x80, P6 ;  /* 0x000000800000780c */ /* 0x000fda00037c4270 */
[----:B------:R1:W-:Y:S01]  /*b530*/  @P6 STG.E.U16 desc[UR12][R66.64], R73 ;  /* 0x0000004942006986 */ /* 0x0003e2000c10150c */
[----:B--2---:R-:W-:-:S05]  /*b540*/  IADD3 R56, P6, R95, R16, RZ ;  /* 0x000000105f387210 */ /* 0x004fca0007fde0ff */
[----:B------:R-:W-:Y:S01]  /*b550*/  IMAD.X R57, R17, 0x1, R13, P6 ;  /* 0x0000000111397824 */ /* 0x000fe200030e060d */
[----:B------:R-:W-:-:S04]  /*b560*/  ISETP.GT.AND P6, PT, R10, 0x20, PT ;  /* 0x000000200a00780c */ /* 0x000fc80003fc4270 */
[----:B------:R-:W-:-:S13]  /*b570*/  ISETP.GT.AND P6, PT, R0, 0x88, P6 ;  /* 0x000000880000780c */ /* 0x000fda00037c4270 */
[----:B------:R2:W-:Y:S01]  /*b580*/  @P6 STG.E.U16 desc[UR12][R56.64], R74 ;  /* 0x0000004a38006986 */ /* 0x0005e2000c10150c */
[----:B---3--:R-:W-:-:S05]  /*b590*/  IADD3 R58, P6, R97, R16, RZ ;  /* 0x00000010613a7210 */ /* 0x008fca0007fde0ff */
[----:B------:R-:W-:Y:S01]  /*b5a0*/  IMAD.X R59, R17, 0x1, R13, P6 ;  /* 0x00000001113b7824 */ /* 0x000fe200030e060d */
[----:B------:R-:W-:-:S04]  /*b5b0*/  ISETP.GT.AND P6, PT, R10, 0x21, PT ;  /* 0x000000210a00780c */ /* 0x000fc80003fc4270 */
[----:B------:R-:W-:-:S13]  /*b5c0*/  ISETP.GT.AND P6, PT, R0, 0x88, P6 ;  /* 0x000000880000780c */ /* 0x000fda00037c4270 */
[----:B------:R3:W-:Y:S01]  /*b5d0*/  @P6 STG.E.U16 desc[UR12][R58.64], R75 ;  /* 0x0000004b3a006986 */ /* 0x0007e2000c10150c */
[----:B0-----:R-:W-:-:S05]  /*b5e0*/  IADD3 R64, P6, R103, R6, RZ ;  /* 0x0000000667407210 */ /* 0x001fca0007fde0ff */
[----:B------:R-:W-:Y:S01]  /*b5f0*/  IMAD.X R65, R7, 0x1, R13, P6 ;  /* 0x0000000107417824 */ /* 0x000fe200030e060d */
[----:B------:R-:W-:-:S13]  /*b600*/  ISETP.GT.AND P6, PT, R0, 0x80, P5 ;  /* 0x000000800000780c */ /* 0x000fda0002fc4270 */
[----:B------:R0:W-:Y:S01]  /*b610*/  @P6 STG.E.U16 desc[UR12][R60.64], R76 ;  /* 0x0000004c3c006986 */ /* 0x0001e2000c10150c */
[----:B-1----:R-:W-:-:S05]  /*b620*/  IADD3 R66, P6, R105, R6, RZ ;  /* 0x0000000669427210 */ /* 0x002fca0007fde0ff */
[----:B------:R-:W-:Y:S01]  /*b630*/  IMAD.X R67, R7, 0x1, R13, P6 ;  /* 0x0000000107437824 */ /* 0x000fe200030e060d */
[----:B------:R-:W-:-:S13]  /*b640*/  ISETP.GT.AND P6, PT, R0, 0x80, P4 ;  /* 0x000000800000780c */ /* 0x000fda00027c4270 */
[----:B------:R1:W-:Y:S01]  /*b650*/  @P6 STG.E.U16 desc[UR12][R62.64], R77 ;  /* 0x0000004d3e006986 */ /* 0x0003e2000c10150c */
[----:B--2---:R-:W-:-:S05]  /*b660*/  IADD3 R56, P6, R99, R16, RZ ;  /* 0x0000001063387210 */ /* 0x004fca0007fde0ff */
[----:B------:R-:W-:Y:S01]  /*b670*/  IMAD.X R57, R17, 0x1, R13, P6 ;  /* 0x0000000111397824 */ /* 0x000fe200030e060d */
[----:B------:R-:W-:-:S13]  /*b680*/  ISETP.GT.AND P6, PT, R0, 0x88, P5 ;  /* 0x000000880000780c */ /* 0x000fda0002fc4270 */
[----:B------:R2:W-:Y:S01]  /*b690*/  @P6 STG.E.U16 desc[UR12][R56.64], R78 ;  /* 0x0000004e38006986 */ /* 0x0005e2000c10150c */
[----:B---3--:R-:W-:-:S05]  /*b6a0*/  IADD3 R58, P6, R101, R16, RZ ;  /* 0x00000010653a7210 */ /* 0x008fca0007fde0ff */
[----:B------:R-:W-:Y:S01]  /*b6b0*/  IMAD.X R59, R17, 0x1, R13, P6 ;  /* 0x00000001113b7824 */ /* 0x000fe200030e060d */
[----:B------:R-:W-:-:S13]  /*b6c0*/  ISETP.GT.AND P6, PT, R0, 0x88, P4 ;  /* 0x000000880000780c */ /* 0x000fda00027c4270 */
[----:B------:R3:W-:Y:S01]  /*b6d0*/  @P6 STG.E.U16 desc[UR12][R58.64], R79 ;  /* 0x0000004f3a006986 */ /* 0x0007e2000c10150c */
[----:B0-----:R-:W-:-:S05]  /*b6e0*/  IADD3 R60, P6, R107, R6, RZ ;  /* 0x000000066b3c7210 */ /* 0x001fca0007fde0ff */
[----:B------:R-:W-:Y:S01]  /*b6f0*/  IMAD.X R61, R7, 0x1, R13, P6 ;  /* 0x00000001073d7824 */ /* 0x000fe200030e060d */
[----:B------:R-:W-:-:S13]  /*b700*/  ISETP.GT.AND P6, PT, R0, 0x80, P3 ;  /* 0x000000800000780c */ /* 0x000fda0001fc4270 */
[----:B------:R-:W-:Y:S01]  /*b710*/  @P6 STG.E.U16 desc[UR12][R64.64], R80 ;  /* 0x0000005040006986 */ /* 0x000fe2000c10150c */
[----:B-1----:R-:W-:-:S05]  /*b720*/  IADD3 R62, P6, R109, R6, RZ ;  /* 0x000000066d3e7210 */ /* 0x002fca0007fde0ff */
[----:B------:R-:W-:Y:S01]  /*b730*/  IMAD.X R63, R7, 0x1, R13, P6 ;  /* 0x00000001073f7824 */ /* 0x000fe200030e060d */
[----:B------:R-:W-:-:S13]  /*b740*/  ISETP.GT.AND P6, PT, R0, 0x80, P1 ;  /* 0x000000800000780c */ /* 0x000fda0000fc4270 */
[----:B------:R-:W-:Y:S01]  /*b750*/  @P6 STG.E.U16 desc[UR12][R66.64], R81 ;  /* 0x0000005142006986 */ /* 0x000fe2000c10150c */
[----:B------:R-:W-:-:S05]  /*b760*/  IADD3 R6, P6, R103, R16, RZ ;  /* 0x0000001067067210 */ /* 0x000fca0007fde0ff */
        /* <DEDUP_REMOVED lines=15> */
[----:B------:R-:W-:-:S05]  /*b860*/  IADD3 R16, P6, R2, R9, RZ ;  /* 0x0000000902107210 */ /* 0x000fca0007fde0ff */
        /* <DEDUP_REMOVED lines=9> */
[----:B------:R-:W-:-:S04]  /*b900*/  ISETP.GT.AND P6, PT, R10, RZ, PT ;  /* 0x000000ff0a00720c */ /* 0x000fc80003fc4270 */
[----:B------:R-:W-:-:S13]  /*b910*/  ISETP.GT.AND P6, PT, R0, 0xc0, P6 ;  /* 0x000000c00000780c */ /* 0x000fda00037c4270 */
[----:B------:R2:W-:Y:S01]  /*b920*/  @P6 STG.E.U16 desc[UR12][R16.64], R24 ;  /* 0x0000001810006986 */ /* 0x0005e2000c10150c */
[----:B0-----:R-:W-:-:S05]  /*b930*/  IADD3 R58, P6, R2, R23, RZ ;  /* 0x00000017023a7210 */ /* 0x001fca0007fde0ff */
[----:B------:R-:W-:Y:S01]  /*b940*/  IMAD.X R59, R3, 0x1, R13, P6 ;  /* 0x00000001033b7824 */ /* 0x000fe200030e060d */
[----:B------:R-:W-:-:S04]  /*b950*/  ISETP.GT.AND P6, PT, R10, 0x1, PT ;  /* 0x000000010a00780c */ /* 0x000fc80003fc4270 */
[----:B------:R-:W-:-:S13]  /*b960*/  ISETP.GT.AND P6, PT, R0, 0xc0, P6 ;  /* 0x000000c00000780c */ /* 0x000fda00037c4270 */
[----:B------:R-:W-:Y:S01]  /*b970*/  @P6 STG.E.U16 desc[UR12][R56.64], R25 ;  /* 0x0000001938006986 */ /* 0x000fe2000c10150c */
[----:B-1----:R-:W-:-:S05]  /*b980*/  IADD3 R6, P6, R4, R9, RZ ;  /* 0x0000000904067210 */ /* 0x002fca0007fde0ff */
[----:B------:R-:W-:Y:S01]  /*b990*/  IMAD.X R7, R5, 0x1, R13, P6 ;  /* 0x0000000105077824 */ /* 0x000fe200030e060d */
[----:B------:R-:W-:-:S04]  /*b9a0*/  ISETP.GT.AND P6, PT, R10, RZ, PT ;  /* 0x000000ff0a00720c */ /* 0x000fc80003fc4270 */
        /* <DEDUP_REMOVED lines=11> */
[----:B------:R-:W-:Y:S01]  /*ba60*/  @P6 STG.E.U16 desc[UR12][R60.64], R28 ;  /* 0x0000001c3c006986 */ /* 0x000fe2000c10150c */
[----:B--2---:R-:W-:-:S05]  /*ba70*/  IADD3 R16, P6, R2, R89, RZ ;  /* 0x0000005902107210 */ /* 0x004fca0007fde0ff */
[----:B------:R-:W-:Y:S01]  /*ba80*/  IMAD.X R17, R3, 0x1, R13, P6 ;  /* 0x0000000103117824 */ /* 0x000fe200030e060d */
[----:B------:R-:W-:-:S04]  /*ba90*/  ISETP.GT.AND P6, PT, R10, 0x9, PT ;  /* 0x000000090a00780c */ /* 0x000fc80003fc4270 */
[----:B------:R-:W-:-:S13]  /*baa0*/  ISETP.GT.AND P6, PT, R0, 0xc0, P6 ;  /* 0x000000c00000780c */ /* 0x000fda00037c4270 */
[----:B------:R-:W-:Y:S01]  /*bab0*/  @P6 STG.E.U16 desc[UR12][R58.64], R29 ;  /* 0x0000001d3a006986 */ /* 0x000fe2000c10150c */
        /* <DEDUP_REMOVED lines=34> */
[----:B------:R-:W-:Y:S01]  /*bce0*/  @P6 STG.E.U16 desc[UR12][R20.64], R36 ;  /* 0x0000002414006986 */ /* 0x000fe2000c10150c */
[----:B---3--:R-:W-:-:S05]  /*bcf0*/  IADD3 R16, P6, R2, R97, RZ ;  /* 0x0000006102107210 */ /* 0x008fca0007fde0ff */
        /* <DEDUP_REMOVED lines=23> */
[----:B------:R-:W-:Y:S01]  /*be70*/  @P6 STG.E.U16 desc[UR12][R16.64], R41 ;  /* 0x0000002910006986 */ /* 0x000fe2000c10150c */
[----:B------:R-:W-:-:S04]  /*be80*/  ISETP.GT.AND P6, PT, R10, 0x20, PT ;  /* 0x000000200a00780c */ /* 0x000fc80003fc4270 */
[----:B------:R-:W-:-:S13]  /*be90*/  ISETP.GT.AND P6, PT, R0, 0xc8, P6 ;  /* 0x000000c80000780c */ /* 0x000fda00037c4270 */
[----:B------:R-:W-:Y:S01]  /*bea0*/  @P6 STG.E.U16 desc[UR12][R18.64], R42 ;  /* 0x0000002a12006986 */ /* 0x000fe2000c10150c */
[----:B------:R-:W-:-:S04]  /*beb0*/  ISETP.GT.AND P6, PT, R10, 0x21, PT ;  /* 0x000000210a00780c */ /* 0x000fc80003fc4270 */
[----:B------:R-:W-:-:S13]  /*bec0*/  ISETP.GT.AND P6, PT, R0, 0xc8, P6 ;  /* 0x000000c80000780c */ /* 0x000fda00037c4270 */
[----:B------:R0:W-:Y:S01]  /*bed0*/  @P6 STG.E.U16 desc[UR12][R6.64], R43 ;  /* 0x0000002b06006986 */ /* 0x0001e2000c10150c */
[----:B-1----:R-:W-:-:S05]  /*bee0*/  IADD3 R8, P6, R2, R99, RZ ;  /* 0x0000006302087210 */ /* 0x002fca0007fde0ff */
[----:B------:R-:W-:Y:S01]  /*bef0*/  IMAD.X R9, R3, 0x1, R13, P6 ;  /* 0x0000000103097824 */ /* 0x000fe200030e060d */
[C---:B------:R-:W-:Y:S02]  /*bf00*/  ISETP.GT.AND P6, PT, R0.reuse, 0xc0, P5 ;  /* 0x000000c00000780c */ /* 0x040fe40002fc4270 */
[----:B------:R-:W-:-:S11]  /*bf10*/  ISETP.GT.AND P5, PT, R0, 0xc8, P5 ;  /* 0x000000c80000780c */ /* 0x000fd60002fa4270 */
[----:B------:R1:W-:Y:S01]  /*bf20*/  @P6 STG.E.U16 desc[UR12][R8.64], R44 ;  /* 0x0000002c08006986 */ /* 0x0003e2000c10150c */
[----:B--2---:R-:W-:-:S05]  /*bf30*/  IADD3 R14, P6, R2, R101, RZ ;  /* 0x00000065020e7210 */ /* 0x004fca0007fde0ff */
[----:B------:R-:W-:Y:S01]  /*bf40*/  IMAD.X R15, R3, 0x1, R13, P6 ;  /* 0x00000001030f7824 */ /* 0x000fe200030e060d */
[C---:B------:R-:W-:Y:S02]  /*bf50*/  ISETP.GT.AND P6, PT, R0.reuse, 0xc0, P4 ;  /* 0x000000c00000780c */ /* 0x040fe400027c4270 */
[----:B------:R-:W-:-:S11]  /*bf60*/  ISETP.GT.AND P4, PT, R0, 0xc8, P4 ;  /* 0x000000c80000780c */ /* 0x000fd60002784270 */
[----:B------:R2:W-:Y:S01]  /*bf70*/  @P6 STG.E.U16 desc[UR12][R14.64], R45 ;  /* 0x0000002d0e006986 */ /* 0x0005e2000c10150c */
[----:B0-----:R-:W-:-:S05]  /*bf80*/  IADD3 R6, P6, R4, R99, RZ ;  /* 0x0000006304067210 */ /* 0x001fca0007fde0ff */
[----:B------:R-:W-:Y:S01]  /*bf90*/  IMAD.X R7, R5, 0x1, R13, P6 ;  /* 0x0000000105077824 */ /* 0x000fe200030e060d */
[----:B-1----:R-:W-:-:S04]  /*bfa0*/  IADD3 R8, P6, R4, R101, RZ ;  /* 0x0000006504087210 */ /* 0x002fc80007fde0ff */
[----:B------:R0:W-:Y:S01]  /*bfb0*/  @P5 STG.E.U16 desc[UR12][R6.64], R46 ;  /* 0x0000002e06005986 */ /* 0x0001e2000c10150c */
[----:B------:R-:W-:Y:S01]  /*bfc0*/  ISETP.GT.AND P5, PT, R0, 0xc0, P3 ;  /* 0x000000c00000780c */ /* 0x000fe20001fa4270 */
[--C-:B------:R-:W-:Y:S01]  /*bfd0*/  IMAD.X R9, R5, 0x1, R13.reuse, P6 ;  /* 0x0000000105097824 */ /* 0x100fe200030e060d */
[----:B--2---:R-:W-:Y:S02]  /*bfe0*/  IADD3 R14, P6, R2, R103, RZ ;  /* 0x00000067020e7210 */ /* 0x004fe40007fde0ff */
[C---:B------:R-:W-:Y:S02]  /*bff0*/  ISETP.GT.AND P3, PT, R0.reuse, 0xc8, P3 ;  /* 0x000000c80000780c */ /* 0x040fe40001f64270 */
[----:B------:R1:W-:Y:S01]  /*c000*/  @P4 STG.E.U16 desc[UR12][R8.64], R47 ;  /* 0x0000002f08004986 */ /* 0x0003e2000c10150c */
[C---:B------:R-:W-:Y:S01]  /*c010*/  ISETP.GT.AND P4, PT, R0.reuse, 0xc0, P1 ;  /* 0x000000c00000780c */ /* 0x040fe20000f84270 */
[----:B------:R-:W-:Y:S01]  /*c020*/  IMAD.X R15, R3, 0x1, R13, P6 ;  /* 0x00000001030f7824 */ /* 0x000fe200030e060d */
[----:B------:R-:W-:-:S02]  /*c030*/  ISETP.GT.AND P1, PT, R0, 0xc8, P1 ;  /* 0x000000c80000780c */ /* 0x000fc40000f24270 */
[-C--:B0-----:R-:W-:Y:S02]  /*c040*/  IADD3 R6, P6, R2, R105.reuse, RZ ;  /* 0x0000006902067210 */ /* 0x081fe40007fde0ff */
[----:B------:R0:W-:Y:S03]  /*c050*/  @P5 STG.E.U16 desc[UR12][R14.64], R48 ;  /* 0x000000300e005986 */ /* 0x0001e6000c10150c */
[--C-:B------:R-:W-:Y:S01]  /*c060*/  IMAD.X R7, R3, 0x1, R13.reuse, P6 ;  /* 0x0000000103077824 */ /* 0x100fe200030e060d */
[C---:B------:R-:W-:Y:S02]  /*c070*/  IADD3 R10, P6, R4.reuse, R105, RZ ;  /* 0x00000069040a7210 */ /* 0x040fe40007fde0ff */
[----:B-1----:R-:W-:Y:S02]  /*c080*/  IADD3 R8, P5, R4, R103, RZ ;  /* 0x0000006704087210 */ /* 0x002fe40007fbe0ff */
[----:B------:R1:W-:Y:S01]  /*c090*/  @P4 STG.E.U16 desc[UR12][R6.64], R49 ;  /* 0x0000003106004986 */ /* 0x0003e2000c10150c */
[C-C-:B------:R-:W-:Y:S01]  /*c0a0*/  IMAD.X R11, R5.reuse, 0x1, R13.reuse, P6 ;  /* 0x00000001050b7824 */ /* 0x140fe200030e060d */
[C---:B------:R-:W-:Y:S01]  /*c0b0*/  ISETP.GT.AND P4, PT, R0.reuse, 0xc0, P2 ;  /* 0x000000c00000780c */ /* 0x040fe20001784270 */
[----:B------:R-:W-:Y:S01]  /*c0c0*/  IMAD.X R9, R5, 0x1, R13, P5 ;  /* 0x0000000105097824 */ /* 0x000fe200028e060d */
[----:B------:R-:W-:-:S02]  /*c0d0*/  ISETP.GT.AND P5, PT, R0, 0xc0, P0 ;  /* 0x000000c00000780c */ /* 0x000fc400007a4270 */
[C---:B------:R-:W-:Y:S02]  /*c0e0*/  ISETP.GT.AND P2, PT, R0.reuse, 0xc8, P2 ;  /* 0x000000c80000780c */ /* 0x040fe40001744270 */
[----:B------:R2:W-:Y:S01]  /*c0f0*/  @P3 STG.E.U16 desc[UR12][R8.64], R50 ;  /* 0x0000003208003986 */ /* 0x0005e2000c10150c */
[----:B------:R-:W-:Y:S02]  /*c100*/  ISETP.GT.AND P0, PT, R0, 0xc8, P0 ;  /* 0x000000c80000780c */ /* 0x000fe40000704270 */
[-C--:B0-----:R-:W-:Y:S01]  /*c110*/  IADD3 R14, P3, R4, R107.reuse, RZ ;  /* 0x0000006b040e7210 */ /* 0x081fe20007f7e0ff */
[----:B------:R2:W-:Y:S01]  /*c120*/  @P1 STG.E.U16 desc[UR12][R10.64], R51 ;  /* 0x000000330a001986 */ /* 0x0005e2000c10150c */
[C---:B-1----:R-:W-:Y:S02]  /*c130*/  IADD3 R6, P6, R2.reuse, R107, RZ ;  /* 0x0000006b02067210 */ /* 0x042fe40007fde0ff */
[----:B------:R-:W-:Y:S01]  /*c140*/  IADD3 R2, P1, R2, R109, RZ ;  /* 0x0000006d02027210 */ /* 0x000fe20007f3e0ff */
[----:B------:R-:W-:-:S02]  /*c150*/  IMAD.X R15, R5, 0x1, R13, P3 ;  /* 0x00000001050f7824 */ /* 0x000fc400018e060d */
[C-C-:B------:R-:W-:Y:S01]  /*c160*/  IMAD.X R7, R3.reuse, 0x1, R13.reuse, P6 ;  /* 0x0000000103077824 */ /* 0x140fe200030e060d */
[----:B------:R-:W-:Y:S01]  /*c170*/  IADD3 R12, P6, R4, R109, RZ ;  /* 0x0000006d040c7210 */ /* 0x000fe20007fde0ff */
[----:B------:R-:W-:-:S03]  /*c180*/  IMAD.X R3, R3, 0x1, R13, P1 ;  /* 0x0000000103037824 */ /* 0x000fc600008e060d */
[----:B------:R2:W-:Y:S04]  /*c190*/  @P4 STG.E.U16 desc[UR12][R6.64], R52 ;  /* 0x0000003406004986 */ /* 0x0005e8000c10150c */
[----:B------:R2:W-:Y:S04]  /*c1a0*/  @P5 STG.E.U16 desc[UR12][R2.64], R53 ;  /* 0x0000003502005986 */ /* 0x0005e8000c10150c */
[----:B------:R2:W-:Y:S01]  /*c1b0*/  @P2 STG.E.U16 desc[UR12][R14.64], R54 ;  /* 0x000000360e002986 */ /* 0x0005e2000c10150c */
[----:B------:R-:W-:Y:S05]  /*c1c0*/  @!P0 EXIT ;  /* 0x000000000000894d */ /* 0x000fea0003800000 */
[----:B------:R-:W-:Y:S01]  /*c1d0*/  F2FP.BF16.F32.PACK_AB R55, RZ, R55 ;  /* 0x00000037ff37723e */ /* 0x000fe200000010ff */
[----:B------:R-:W-:-:S05]  /*c1e0*/  IMAD.X R13, R5, 0x1, R13, P6 ;  /* 0x00000001050d7824 */ /* 0x000fca00030e060d */
[----:B------:R-:W-:Y:S01]  /*c1f0*/  STG.E.U16 desc[UR12][R12.64], R55 ;  /* 0x000000370c007986 */ /* 0x000fe2000c10150c */
[----:B------:R-:W-:Y:S05]  /*c200*/  EXIT ;  /* 0x000000000000794d */ /* 0x000fea0003800000 */
.L_x_13:
[----:B------:R-:W-:-:S13]  /*c210*/  ISETP.NE.AND P0, PT, R5, RZ, PT ;  /* 0x000000ff0500720c */ /* 0x000fda0003f05270 */
[----:B------:R-:W-:Y:S05]  /*c220*/  @P0 EXIT ;  /* 0x000000000000094d */ /* 0x000fea0003800000 */
[----:B------:R-:W-:-:S13]  /*c230*/  ELECT P0, URZ, PT ;  /* 0x00000000003f782f */ /* 0x000fda0003800000 */
[----:B------:R-:W-:Y:S05]  /*c240*/  @!P0 BRA `(.L_x_248) ;  /* 0x0000000800108947 */ /* 0x000fea0003800000 */
[----:B------:R-:W-:-:S13]  /*c250*/  ISETP.GE.AND P0, PT, R3, 0x1, PT ;  /* 0x000000010300780c */ /* 0x000fda0003f06270 */
[----:B------:R-:W-:Y:S05]  /*c260*/  @!P0 BRA `(.L_x_248) ;  /* 0x0000000800088947 */ /* 0x000fea0003800000 */
[----:B------:R-:W1:Y:S01]  /*c270*/  S2R R4, SR_CgaCtaId ;  /* 0x0000000000047919 */ /* 0x000e620000008800 */
[----:B------:R-:W-:Y:S01]  /*c280*/  IMAD.SHL.U32 R22, R10, 0x100, RZ ;  /* 0x000001000a167824 */ /* 0x000fe200078e00ff */
[----:B------:R-:W-:Y:S01]  /*c290*/  ULDC UR4, c[0x0][0x384] ;  /* 0x0000e10000047ab9 */ /* 0x000fe20000000800 */
[----:B------:R-:W-:Y:S01]  /*c2a0*/  LOP3.LUT P0, RZ, R9, 0x1f, RZ, 0xc0, !PT ;  /* 0x0000001f09ff7812 */ /* 0x000fe2000780c0ff */
[----:B------:R-:W-:Y:S01]  /*c2b0*/  ULDC UR5, c[0x0][0x388] ;  /* 0x0000e20000057ab9 */ /* 0x000fe20000000800 */
[----:B------:R-:W-:Y:S01]  /*c2c0*/  IMAD.HI.U32 R5, R22, UR4, RZ ;  /* 0x0000000416057c27 */ /* 0x000fe2000f8e00ff */
[C---:B------:R-:W-:Y:S02]  /*c2d0*/  ISETP.NE.AND P1, PT, R16.reuse, RZ, PT ;  /* 0x000000ff1000720c */ /* 0x040fe40003f25270 */
[----:B------:R-:W-:Y:S02]  /*c2e0*/  CS2R R8, SRZ ;  /* 0x0000000000087805 */ /* 0x000fe4000001ff00 */
[----:B------:R-:W-:Y:S01]  /*c2f0*/  ISETP.NE.OR P0, PT, R16, RZ, !P0 ;  /* 0x000000ff1000720c */ /* 0x000fe20004705670 */
[----:B------:R-:W-:Y:S01]  /*c300*/  IMAD.SHL.U32 R21, R12, 0x40, RZ ;  /* 0x000000400c157824 */ /* 0x000fe200078e00ff */
[----:B------:R-:W-:Y:S01]  /*c310*/  LOP3.LUT R23, R2, 0x2, RZ, 0xfc, !PT ;  /* 0x0000000202177812 */ /* 0x000fe200078efcff */
[----:B------:R-:W-:Y:S01]  /*c320*/  VIADD R24, R3, 0x1 ;  /* 0x0000000103187836 */ /* 0x000fe20000000000 */
[----:B--2--5:R-:W-:Y:S01]  /*c330*/  CS2R R10, SRZ ;  /* 0x00000000000a7805 */ /* 0x024fe2000001ff00 */
[----:B0-----:R-:W-:Y:S01]  /*c340*/  IMAD.MOV.U32 R6, RZ, RZ, 0x1 ;  /* 0x00000001ff067424 */ /* 0x001fe200078e00ff */
[----:B------:R-:W-:Y:S01]  /*c350*/  SHF.R.U32.HI R5, RZ, UR5, R5 ;  /* 0x00000005ff057c19 */ /* 0x000fe20008011605 */
[----:B------:R-:W-:-:S02]  /*c360*/  IMAD.MOV.U32 R7, RZ, RZ, RZ ;  /* 0x000000ffff077224 */ /* 0x000fc400078e00ff */
[C---:B-1----:R-:W-:Y:S02]  /*c370*/  IMAD.SHL.U32 R0, R4.reuse, 0x800, RZ ;  /* 0x0000080004007824 */ /* 0x042fe400078e00ff */
[----:B------:R-:W-:-:S03]  /*c380*/  IMAD.SHL.U32 R4, R4, 0x20, RZ ;  /* 0x0000002004047824 */ /* 0x000fc600078e00ff */
[----:B------:R-:W-:-:S07]  /*c390*/  LOP3.LUT R0, R0, 0x800, RZ, 0xc0, !PT ;  /* 0x0000080000007812 */ /* 0x000fce00078ec0ff */
.L_x_252:
[----:B------:R-:W4:Y:S01]  /*c3a0*/  S2R R13, SR_CgaCtaId ;  /* 0x00000000000d7919 */ /* 0x000f220000008800 */
[----:B------:R-:W-:-:S04]  /*c3b0*/  MOV R12, 0x400 ;  /* 0x00000400000c7802 */ /* 0x000fc80000000f00 */
[----:B----4-:R-:W-:Y:S02]  /*c3c0*/  LEA R14, R13, R12, 0x18 ;  /* 0x0000000c0d0e7211 */ /* 0x010fe400078ec0ff */
[----:B------:R-:W-:-:S03]  /*c3d0*/  SHF.L.U32 R12, R6, 0x1f, RZ ;  /* 0x0000001f060c7819 */ /* 0x000fc600000006ff */
[----:B------:R-:W-:-:S07]  /*c3e0*/  IMAD R13, R7, 0x8, R14 ;  /* 0x00000008070d7824 */ /* 0x000fce00078e020e */
.L_x_249:
[----:B0-----:R0:W1:Y:S02]  /*c3f0*/  SYNCS.PHASECHK.TRANS64.TRYWAIT P2, [R13+URZ+0x32028], R12 ;  /* 0x0320280c0d0075a7 */ /* 0x001064000804017f */
[----:B-1----:R-:W-:Y:S05]  /*c400*/  @!P2 NANOSLEEP.SYNCS 0x989680 ;  /* 0x009896800000a95d */ /* 0x002fea0003900000 */
[----:B------:R-:W1:Y:S02]  /*c410*/  @!P2 SYNCS.PHASECHK.TRANS64 P2, [R13+URZ+0x32028], R12 ;  /* 0x0320280c0d00a5a7 */ /* 0x000e64000804007f */
[----:B-1----:R-:W-:Y:S05]  /*c420*/  @!P2 BRA `(.L_x_249) ;  /* 0xfffffffc00f0a947 */ /* 0x002fea000383ffff */
[----:B0-----:R-:W0:Y:S02]  /*c430*/  @!P1 LDC R12, c[0x0][0x580] ;  /* 0x00016000ff0c9b82 */ /* 0x001e240000000800 */
[----:B0-----:R0:W-:Y:S02]  /*c440*/  @!P1 SYNCS.ARRIVE.TRANS64 RZ, [R13+URZ+0x32000], R12 ;  /* 0x0320000c0dff99a7 */ /* 0x0011e4000800003f */
[----:B0-----:R-:W-:-:S04]  /*c450*/  PRMT R12, R23, 0x9910, RZ ;  /* 0x00009910170c7816 */ /* 0x001fc800000000ff */
[----:B------:R-:W-:-:S13]  /*c460*/  ISETP.NE.AND P2, PT, R12, 0x2, PT ;  /* 0x000000020c00780c */ /* 0x000fda0003f45270 */
[----:B------:R-:W-:Y:S05]  /*c470*/  @P2 BRA `(.L_x_250) ;  /* 0x0000000000042947 */ /* 0x000fea0003800000 */
[----:B------:R-:W-:Y:S01]  /*c480*/  BPT.TRAP 0x1 ;  /* 0x000000040000795c */ /* 0x000fe20000300000 */
.L_x_250:
[----:B------:R-:W-:Y:S05]  /*c490*/  @P0 BRA `(.L_x_251) ;  /* 0x0000000000040947 */ /* 0x000fea0003800000 */
[----:B------:R-:W-:Y:S01]  /*c4a0*/  BPT.TRAP 0x1 ;  /* 0x000000040000795c */ /* 0x000fe20000300000 */
.L_x_251:
[----:B---3--:R-:W0:Y:S01]  /*c4b0*/  LDC R15, c[0x0][0x380] ;  /* 0x0000e000ff0f7b82 */ /* 0x008e220000000800 */
[----:B------:R-:W-:Y:S01]  /*c4c0*/  R2UR UR4, R5 ;  /* 0x00000000050472ca */ /* 0x000fe200000e0000 */
[----:B------:R-:W-:Y:S01]  /*c4d0*/  ULDC UR24, c[0x0][0x38c] ;  /* 0x0000e30000187ab9 */ /* 0x000fe20000000800 */
[----:B------:R-:W-:Y:S01]  /*c4e0*/  R2UR UR13, R22 ;  /* 0x00000000160d72ca */ /* 0x000fe200000e0000 */
[----:B------:R-:W-:Y:S01]  /*c4f0*/  UISETP.NE.AND UP0, UPT, UR24, 0x1, UPT ;  /* 0x000000011800788c */ /* 0x000fe2000bf05270 */
[----:B------:R-:W-:Y:S01]  /*c500*/  R2UR UR17, R13 ;  /* 0x000000000d1172ca */ /* 0x000fe200000e0000 */
[----:B------:R-:W-:Y:S01]  /*c510*/  ULDC UR12, c[0x0][0x3ec] ;  /* 0x0000fb00000c7ab9 */ /* 0x000fe20000000800 */
[----:B------:R-:W-:Y:S01]  /*c520*/  R2UR UR10, R14 ;  /* 0x000000000e0a72ca */ /* 0x000fe200000e0000 */
[----:B------:R-:W1:Y:S01]  /*c530*/  LDC.64 R16, c[0x0][0x3f8] ;  /* 0x0000fe00ff107b82 */ /* 0x000e620000000a00 */
[----:B------:R-:W-:Y:S01]  /*c540*/  R2UR UR16, R7 ;  /* 0x00000000071072ca */ /* 0x000fe200000e0000 */
[----:B------:R-:W-:Y:S01]  /*c550*/  VIADD R24, R24, 0xffffffff ;  /* 0xffffffff18187836 */ /* 0x000fe20000000000 */
[----:B------:R-:W-:Y:S01]  /*c560*/  R2UR UR18, R10 ;  /* 0x000000000a1272ca */ /* 0x000fe200000e0000 */
[----:B------:R-:W-:Y:S01]  /*c570*/  ULDC.64 UR28, c[0x0][0x198] ;  /* 0x00006600001c7ab9 */ /* 0x000fe20000000a00 */
[----:B------:R-:W-:Y:S01]  /*c580*/  R2UR UR31, R4 ;  /* 0x00000000041f72ca */ /* 0x000fe200000e0000 */
[----:B------:R-:W-:Y:S01]  /*c590*/  ULDC.64 UR20, c[0x0][0x3f0] ;  /* 0x0000fc0000147ab9 */ /* 0x000fe20000000a00 */
[----:B------:R-:W-:Y:S01]  /*c5a0*/  @UP0 ULDC.64 UR8, c[0x0][0x390] ;  /* 0x0000e40000080ab9 */ /* 0x000fe20000000a00 */
[----:B------:R-:W1:Y:S01]  /*c5b0*/  LDC.64 R18, c[0x0][0x3d0] ;  /* 0x0000f400ff127b82 */ /* 0x000e620000000a00 */
[----:B------:R-:W-:Y:S01]  /*c5c0*/  ISETP.GT.AND P6, PT, R24, 0x1, PT ;  /* 0x000000011800780c */ /* 0x000fe20003fc4270 */
[----:B------:R-:W-:Y:S01]  /*c5d0*/  UIADD3 UR17, UR17, 0x32000, URZ ;  /* 0x0003200011117890 */ /* 0x000fe2000fffe03f */
[----:B------:R-:W-:Y:S01]  /*c5e0*/  UMOV UR33, 0x30000 ;  /* 0x0003000000217882 */ /* 0x000fe20000000000 */
[----:B------:R-:W-:-:S02]  /*c5f0*/  UMOV UR26, 0x0 ;  /* 0x00000000001a7882 */ /* 0x000fc40000000000 */
[----:B------:R-:W-:Y:S01]  /*c600*/  ULEA UR16, UR16, UR10, 0xf ;  /* 0x0000000a10107291 */ /* 0x000fe2000f8e783f */
[----:B0-----:R-:W-:Y:S01]  /*c610*/  ISETP.NE.AND P2, PT, R15, 0x1, PT ;  /* 0x000000010f00780c */ /* 0x001fe20003f45270 */
[----:B------:R-:W0:Y:S01]  /*c620*/  LDC R20, c[0x0][0x400] ;  /* 0x00010000ff147b82 */ /* 0x000e220000000800 */
[----:B------:R-:W-:Y:S01]  /*c630*/  USHF.L.U32 UR18, UR18, 0x6, URZ ;  /* 0x0000000612127899 */ /* 0x000fe2000800063f */
[----:B------:R-:W-:-:S10]  /*c640*/  UMOV UR27, 0x10000000 ;  /* 0x10000000001b7882 */ /* 0x000fd40000000000 */
[----:B------:R-:W-:Y:S01]  /*c650*/  @P2 IMAD.U32 R12, RZ, RZ, UR4 ;  /* 0x00000004ff0c2e24 */ /* 0x000fe2000f8e00ff */
[----:B------:R-:W-:Y:S01]  /*c660*/  ULDC.64 UR4, c[0x0][0x3c8] ;  /* 0x0000f20000047ab9 */ /* 0x000fe20000000a00 */
[----:B-1----:R-:W-:-:S03]  /*c670*/  IMAD R13, R9, R18, R17 ;  /* 0x00000012090d7224 */ /* 0x002fc600078e0211 */
[----:B------:R-:W-:Y:S01]  /*c680*/  @P2 R2UR UR13, R12 ;  /* 0x000000000c0d22ca */ /* 0x000fe200000e0000 */
[C---:B------:R-:W-:Y:S02]  /*c690*/  IMAD R12, R7.reuse, 0x1000, R0 ;  /* 0x00001000070c7824 */ /* 0x040fe400078e0200 */
[----:B------:R-:W-:Y:S02]  /*c6a0*/  VIADD R7, R7, 0x1 ;  /* 0x0000000107077836 */ /* 0x000fe40000000000 */
[----:B------:R-:W-:Y:S02]  /*c6b0*/  IMAD R12, R12, 0x2, R14 ;  /* 0x000000020c0c7824 */ /* 0x000fe400078e020e */
[----:B------:R-:W-:Y:S01]  /*c6c0*/  VIADD R14, R10, 0x1 ;  /* 0x000000010a0e7836 */ /* 0x000fe20000000000 */
[----:B------:R-:W-:Y:S01]  /*c6d0*/  ISETP.NE.AND P5, PT, R7, 0x5, PT ;  /* 0x000000050700780c */ /* 0x000fe20003fa5270 */
[----:B0-----:R-:W-:Y:S01]  /*c6e0*/  IMAD R10, R8, R19, R20 ;  /* 0x00000013080a7224 */ /* 0x001fe200078e0214 */
[----:B------:R-:W-:Y:S01]  /*c6f0*/  R2UR UR23, R12 ;  /* 0x000000000c1772ca */ /* 0x000fe200000e0000 */
[----:B------:R-:W-:Y:S01]  /*c700*/  IMAD R12, R11, UR5, R16 ;  /* 0x000000050b0c7c24 */ /* 0x000fe2000f8e0210 */
[----:B------:R-:W-:Y:S01]  /*c710*/  ISETP.NE.AND P2, PT, R14, UR15, PT ;  /* 0x0000000f0e007c0c */ /* 0x000fe2000bf45270 */
[----:B------:R-:W0:Y:S01]  /*c720*/  LDC.64 R16, c[0x0][0x3e0] ;  /* 0x0000f800ff107b82 */ /* 0x000e220000000a00 */
[----:B------:R-:W-:Y:S01]  /*c730*/  UIMAD.WIDE.U32 UR6, UR13, UR8, URZ ;  /* 0x000000080d0672a5 */ /* 0x000fe2000f8e003f */
[----:B------:R-:W-:Y:S01]  /*c740*/  IMAD.U32 R13, R13, 0x20, R12 ;  /* 0x000000200d0d7824 */ /* 0x000fe200078e000c */
[----:B------:R-:W-:Y:S01]  /*c750*/  UIADD3 UR6, -UR13, URZ, URZ ;  /* 0x0000003f0d067290 */ /* 0x000fe2000fffe13f */
[----:B------:R-:W-:Y:S01]  /*c760*/  VIADD R12, R9, 0x1 ;  /* 0x00000001090c7836 */ /* 0x000fe20000000000 */
[----:B------:R-:W-:Y:S01]  /*c770*/  UMOV UR14, UR13 ;  /* 0x0000000d000e7c82 */ /* 0x000fe20008000000 */
[----:B------:R-:W-:Y:S01]  /*c780*/  ULDC UR5, c[0x0][0x398] ;  /* 0x0000e60000057ab9 */ /* 0x000fe20000000800 */
[----:B------:R-:W-:Y:S01]  /*c790*/  @UP0 USHF.R.U32.HI UR14, URZ, UR9, UR7 ;  /* 0x000000093f0e0299 */ /* 0x000fe20008011607 */
[----:B------:R-:W-:Y:S01]  /*c7a0*/  IMAD.U32 R10, R10, 0x400, R13 ;  /* 0x000004000a0a7824 */ /* 0x000fe200078e000d */
[----:B------:R-:W-:Y:S01]  /*c7b0*/  UISETP.NE.AND UP0, UPT, UR5, 0x1, UPT ;  /* 0x000000010500788c */ /* 0x000fe2000bf05270 */
[----:B------:R-:W-:Y:S01]  /*c7c0*/  IMAD R15, R15, UR6, R22 ;  /* 0x000000060f0f7c24 */ /* 0x000fe2000f8e0216 */
[----:B------:R-:W-:Y:S01]  /*c7d0*/  UIADD3 UR25, -UR14, URZ, URZ ;  /* 0x0000003f0e197290 */ /* 0x000fe2000fffe13f */
[----:B------:R-:W-:Y:S01]  /*c7e0*/  VIADD R13, R8, 0x1 ;  /* 0x00000001080d7836 */ /* 0x000fe20000000000 */
[----:B------:R-:W-:Y:S01]  /*c7f0*/  R2UR UR30, R10 ;  /* 0x000000000a1e72ca */ /* 0x000fe200000e0000 */
[----:B------:R-:W-:Y:S01]  /*c800*/  UMOV UR22, UR14 ;  /* 0x0000000e00167c82 */ /* 0x000fe20008000000 */
[----:B------:R-:W-:Y:S01]  /*c810*/  R2UR UR19, R15 ;  /* 0x000000000f1372ca */ /* 0x000fe200000e0000 */
[----:B------:R-:W-:Y:S01]  /*c820*/  VIADD R15, R11, 0x1 ;  /* 0x000000010b0f7836 */ /* 0x000fe20000000000 */
[----:B------:R-:W-:Y:S01]  /*c830*/  ULDC.64 UR8, c[0x0][0x3c0] ;  /* 0x0000f00000087ab9 */ /* 0x000fe20000000a00 */
[----:B------:R-:W-:Y:S01]  /*c840*/  @P2 IMAD.MOV R15, RZ, RZ, R11 ;  /* 0x000000ffff0f2224 */ /* 0x000fe200078e020b */
[----:B------:R-:W-:Y:S01]  /*c850*/  UIADD3 UR6, UP1, UR28, 0xf0, URZ ;  /* 0x000000f01c067890 */ /* 0x000fe2000ff3e03f */
[----:B------:R-:W-:Y:S01]  /*c860*/  SEL R10, R14, RZ, P2 ;  /* 0x000000ff0e0a7207 */ /* 0x000fe20001000000 */
[----:B------:R-:W-:Y:S01]  /*c870*/  @UP0 ULDC UR10, c[0x0][0x39c] ;  /* 0x0000e700000a0ab9 */ /* 0x000fe20000000800 */
[----:B------:R-:W-:Y:S01]  /*c880*/  @UP0 ULDC UR32, c[0x0][0x3a0] ;  /* 0x0000e80000200ab9 */ /* 0x000fe20000000800 */
[----:B------:R-:W-:Y:S01]  /*c890*/  UIMAD.WIDE.U32 UR10, UR14, UR10, URZ ;  /* 0x0000000a0e0a72a5 */ /* 0x000fe2000f8e003f */
[----:B0-----:R-:W-:Y:S01]  /*c8a0*/  ISETP.NE.AND P3, PT, R15, R16, PT ;  /* 0x000000100f00720c */ /* 0x001fe20003f65270 */
[----:B------:R-:W-:Y:S01]  /*c8b0*/  UIADD3 UR28, UP2, UR28, 0x270, URZ ;  /* 0x000002701c1c7890 */ /* 0x000fe2000ff5e03f */
[----:B------:R-:W-:Y:S01]  /*c8c0*/  SEL R7, R7, RZ, P5 ;  /* 0x000000ff07077207 */ /* 0x000fe20002800000 */
[----:B------:R-:W-:-:S02]  /*c8d0*/  @UP0 USHF.R.U32.HI UR22, URZ, UR32, UR11 ;  /* 0x000000203f160299 */ /* 0x000fc4000801160b */
[----:B------:R-:W-:Y:S01]  /*c8e0*/  UIMAD UR19, UR19, UR8, UR12 ;  /* 0x00000008131372a4 */ /* 0x000fe2000f8e020c */
[----:B------:R-:W-:Y:S01]  /*c8f0*/  R2UR UR12, R11 ;  /* 0x000000000b0c72ca */ /* 0x000fe200000e0000 */
[----:B------:R-:W-:Y:S01]  /*c900*/  UIADD3 UR10, -UR22, URZ, URZ ;  /* 0x0000003f160a7290 */ /* 0x000fe2000fffe13f */
[----:B------:R-:W-:Y:S01]  /*c910*/  SEL R11, R15, RZ, P3 ;  /* 0x000000ff0f0b7207 */ /* 0x000fe20001800000 */
[----:B------:R-:W-:Y:S01]  /*c920*/  UIMAD UR8, UR24, UR25, UR13 ;  /* 0x00000019180872a4 */ /* 0x000fe2000f8e020d */
[----:B------:R-:W-:Y:S01]  /*c930*/  R2UR UR13, R9 ;  /* 0x00000000090d72ca */ /* 0x000fe200000e0000 */
[----:B------:R-:W-:Y:S01]  /*c940*/  UIMAD UR5, UR5, UR10, UR14 ;  /* 0x0000000a050572a4 */ /* 0x000fe2000f8e020e */
[----:B------:R-:W-:Y:S01]  /*c950*/  R2UR UR14, R8 ;  /* 0x00000000080e72ca */ /* 0x000fe200000e0000 */
[----:B------:R-:W-:Y:S01]  /*c960*/  @P3 IMAD.MOV R12, RZ, RZ, R9 ;  /* 0x000000ffff0c3224 */ /* 0x000fe200078e0209 */
[----:B------:R-:W-:Y:S01]  /*c970*/  R2UR UR10, R21 ;  /* 0x00000000150a72ca */ /* 0x000fe200000e0000 */
[----:B------:R-:W-:Y:S01]  /*c980*/  UIMAD UR21, UR5, UR4, UR21 ;  /* 0x00000004051572a4 */ /* 0x000fe2000f8e0215 */
[----:B------:R-:W-:Y:S01]  /*c990*/  SEL R9, RZ, 0x1, P5 ;  /* 0x00000001ff097807 */ /* 0x000fe20002800000 */
[----:B------:R-:W-:Y:S01]  /*c9a0*/  UIADD3.X UR7, URZ, UR29, URZ, UP1, !UPT ;  /* 0x0000001d3f077290 */ /* 0x000fe20008ffe43f */
[----:B------:R-:W-:Y:S01]  /*c9b0*/  ISETP.NE.AND P4, PT, R12, R17, PT ;  /* 0x000000110c00720c */ /* 0x000fe20003f85270 */
[----:B------:R-:W-:Y:S01]  /*c9c0*/  UIMAD UR20, UR8, UR9, UR20 ;  /* 0x00000009081472a4 */ /* 0x000fe2000f8e0214 */
[----:B------:R-:W-:Y:S01]  /*c9d0*/  LOP3.LUT R6, R6, R9, RZ, 0x3c, !PT ;  /* 0x0000000906067212 */ /* 0x000fe200078e3cff */
[----:B------:R-:W-:Y:S01]  /*c9e0*/  UPRMT UR4, UR30, 0x5410, URZ ;  /* 0x000054101e047896 */ /* 0x000fe2000800003f */
[----:B------:R-:W-:Y:S01]  /*c9f0*/  SEL R9, R12, RZ, P4 ;  /* 0x000000ff0c097207 */ /* 0x000fe20002000000 */
[----:B------:R-:W-:-:S02]  /*ca00*/  ULOP3.LUT UR11, UR18, 0x20, UR31, 0xf8, !UPT ;  /* 0x00000020120b7892 */ /* 0x000fc4000f8ef81f */
[----:B------:R-:W-:Y:S02]  /*ca10*/  UIADD3 UR8, UR23, 0x28000, URZ ;  /* 0x0002800017087890 */ /* 0x000fe4000fffe03f */
[----:B------:R-:W-:Y:S01]  /*ca20*/  UIADD3.X UR29, URZ, UR29, URZ, UP2, !UPT ;  /* 0x0000001d3f1d7290 */ /* 0x000fe200097fe43f */
[----:B------:R-:W-:Y:S02]  /*ca30*/  UMOV UR9, UR17 ;  /* 0x0000001100097c82 */ /* 0x000fe40008000000 */
[----:B------:R1:W-:Y:S01]  /*ca40*/  UTMALDG.5D.IM2COL [UR16], [UR6], UR4 ;  /* 0x00000010060073b4 */ /* 0x0003e20008060004 */
[----:B------:R-:W-:-:S04]  /*ca50*/  @P4 IMAD.MOV R13, RZ, RZ, R8 ;  /* 0x000000ffff0d4224 */ /* 0x000fc800078e0208 */
[----:B------:R-:W-:Y:S01]  /*ca60*/  IMAD.MOV.U32 R8, RZ, RZ, R13 ;  /* 0x000000ffff087224 */ /* 0x000fe200078e000d */
[----:B------:R1:W-:Y:S02]  /*ca70*/  UTMALDG.5D.MULTICAST [UR8], [UR28], UR33, desc[UR26] ;  /* 0x00001a081c0073b4 */ /* 0x0003e40008021821 */
[----:B-1----:R-:W-:Y:S05]  /*ca80*/  @P6 BRA `(.L_x_252) ;  /* 0xfffffff800446947 */ /* 0x002fea000383ffff */
.L_x_248:
[----:B------:R-:W-:Y:S01]  /*ca90*/  ISETP.GE.U32.AND P2, PT, R3, 0x5, PT ;  /* 0x000000050300780c */ /* 0x000fe20003f46070 */
[----:B------:R-:W-:Y:S05]  /*caa0*/  WARPSYNC.ALL ;  /* 0x0000000000007948 */ /* 0x000fea0003800000 */
[----:B------:R-:W-:-:S07]  /*cab0*/  ELECT P1, URZ, PT ;  /* 0x00000000003f782f */ /* 0x000fce0003820000 */
[----:B------:R-:W-:-:S05]  /*cac0*/  @P2 IMAD.WIDE.U32 R4, R3, -0x33333333, RZ ;  /* 0xcccccccd03042825 */ /* 0x000fca00078e00ff */
[----:B------:R-:W-:-:S04]  /*cad0*/  @P2 SHF.R.U32.HI R0, RZ, 0x2, R5 ;  /* 0x00000002ff002819 */ /* 0x000fc80000011605 */
[----:B------:R-:W-:-:S04]  /*cae0*/  @P2 LOP3.LUT R0, R0, 0x1, RZ, 0xc0, !PT ;  /* 0x0000000100002812 */ /* 0x000fc800078ec0ff */
[----:B------:R-:W-:Y:S01]  /*caf0*/  @P2 ISETP.NE.U32.AND P0, PT, R0, 0x1, PT ;  /* 0x000000010000280c */ /* 0x000fe20003f05070 */
[----:B------:R-:W-:-:S12]  /*cb00*/  @!P1 EXIT ;  /* 0x000000000000994d */ /* 0x000fd80003800000 */
[----:B------:R-:W-:Y:S01]  /*cb10*/  LOP3.LUT R2, R2, 0x2, RZ, 0xfc, !PT ;  /* 0x0000000202027812 */ /* 0x000fe200078efcff */
[----:B------:R-:W-:Y:S01]  /*cb20*/  IMAD.MOV.U32 R0, RZ, RZ, 0x1 ;  /* 0x00000001ff007424 */ /* 0x000fe200078e00ff */
[----:B------:R-:W-:Y:S02]  /*cb30*/  @P2 ISETP.NE.U32.AND.EX P0, PT, RZ, RZ, PT, P0 ;  /* 0x000000ffff00220c */ /* 0x000fe40003f05100 */
[----:B------:R-:W-:Y:S02]  /*cb40*/  ISETP.NE.AND P1, PT, R2, 0x3, PT ;  /* 0x000000030200780c */ /* 0x000fe40003f25270 */
[----:B------:R-:W-:-:S11]  /*cb50*/  @P2 SEL R0, RZ, 0x1, !P0 ;  /* 0x00000001ff002807 */ /* 0x000fd60004000000 */
[----:B------:R-:W-:Y:S05]  /*cb60*/  @!P1 BRA `(.L_x_253) ;  /* 0x0000000000049947 */ /* 0x000fea0003800000 */
[----:B------:R-:W-:Y:S01]  /*cb70*/  BPT.TRAP 0x1 ;  /* 0x000000040000795c */ /* 0x000fe20000300000 */
.L_x_253:
[----:B0-----:R-:W0:Y:S01]  /*cb80*/  S2R R7, SR_CgaCtaId ;  /* 0x0000000000077919 */ /* 0x001e220000008800 */
[----:B------:R-:W-:Y:S01]  /*cb90*/  IMAD.WIDE.U32 R4, R3, -0x33333333, RZ ;  /* 0xcccccccd03047825 */ /* 0x000fe200078e00ff */
[----:B------:R-:W-:-:S04]  /*cba0*/  MOV R2, 0x400 ;  /* 0x0000040000027802 */ /* 0x000fc80000000f00 */
[----:B------:R-:W-:Y:S02]  /*cbb0*/  SHF.R.U32.HI R4, RZ, 0x2, R5 ;  /* 0x00000002ff047819 */ /* 0x000fe40000011605 */
[----:B------:R-:W-:-:S03]  /*cbc0*/  SHF.L.U32 R5, R0, 0x1f, RZ ;  /* 0x0000001f00057819 */ /* 0x000fc600000006ff */
[----:B------:R-:W-:Y:S01]  /*cbd0*/  IMAD R3, R4, -0x5, R3 ;  /* 0xfffffffb04037824 */ /* 0x000fe200078e0203 */
[----:B0-----:R-:W-:-:S05]  /*cbe0*/  LEA R2, R7, R2, 0x18 ;  /* 0x0000000207027211 */ /* 0x001fca00078ec0ff */
[----:B------:R-:W-:-:S04]  /*cbf0*/  VIADD R2, R2, 0x32028 ;  /* 0x0003202802027836 */ /* 0x000fc80000000000 */
[----:B------:R-:W-:-:S07]  /*cc00*/  IMAD R4, R3, 0x8, R2 ;  /* 0x0000000803047824 */ /* 0x000fce00078e0202 */
.L_x_254:
[----:B0-----:R0:W1:Y:S02]  /*cc10*/  SYNCS.PHASECHK.TRANS64.TRYWAIT P0, [R4+URZ], R5 ;  /* 0x00000005040075a7 */ /* 0x001064000800017f */
[----:B-1----:R-:W-:Y:S05]  /*cc20*/  @!P0 NANOSLEEP.SYNCS 0x989680 ;  /* 0x009896800000895d */ /* 0x002fea0003900000 */
[----:B------:R-:W1:Y:S02]  /*cc30*/  @!P0 SYNCS.PHASECHK.TRANS64 P0, [R4+URZ], R5 ;  /* 0x00000005040085a7 */ /* 0x000e64000800007f */
[----:B-1----:R-:W-:Y:S05]  /*cc40*/  @!P0 BRA `(.L_x_254) ;  /* 0xfffffffc00f08947 */ /* 0x002fea000383ffff */
[----:B------:R-:W-:-:S05]  /*cc50*/  VIADD R3, R3, 0x1 ;  /* 0x0000000103037836 */ /* 0x000fca0000000000 */
[----:B------:R-:W-:-:S04]  /*cc60*/  ISETP.NE.AND P0, PT, R3, 0x5, PT ;  /* 0x000000050300780c */ /* 0x000fc80003f05270 */
[----:B0-----:R-:W-:Y:S02]  /*cc70*/  SEL R5, RZ, 0x1, P0 ;  /* 0x00000001ff057807 */ /* 0x001fe40000000000 */
[----:B------:R-:W-:Y:S02]  /*cc80*/  SEL R3, R3, RZ, P0 ;  /* 0x000000ff03037207 */ /* 0x000fe40000000000 */
[----:B------:R-:W-:-:S03]  /*cc90*/  LOP3.LUT R7, R0, R5, RZ, 0x3c, !PT ;  /* 0x0000000500077212 */ /* 0x000fc600078e3cff */
[----:B------:R-:W-:Y:S01]  /*cca0*/  IMAD R0, R3, 0x8, R2 ;  /* 0x0000000803007824 */ /* 0x000fe200078e0202 */
[----:B------:R-:W-:-:S07]  /*ccb0*/  SHF.L.U32 R5, R7, 0x1f, RZ ;  /* 0x0000001f07057819 */ /* 0x000fce00000006ff */
.L_x_255:
        /* <DEDUP_REMOVED lines=11> */
.L_x_256:
        /* <DEDUP_REMOVED lines=11> */
.L_x_257:
        /* <DEDUP_REMOVED lines=11> */
.L_x_258:
[----:B0-----:R0:W1:Y:S02]  /*ced0*/  SYNCS.PHASECHK.TRANS64.TRYWAIT P0, [R3+URZ], R0 ;  /* 0x00000000030075a7 */ /* 0x001064000800017f */
[----:B-1----:R-:W-:Y:S05]  /*cee0*/  @!P0 NANOSLEEP.SYNCS 0x989680 ;  /* 0x009896800000895d */ /* 0x002fea0003900000 */
[----:B------:R-:W1:Y:S02]  /*cef0*/  @!P0 SYNCS.PHASECHK.TRANS64 P0, [R3+URZ], R0 ;  /* 0x00000000030085a7 */ /* 0x000e64000800007f */
[----:B-1----:R-:W-:Y:S05]  /*cf00*/  @P0 EXIT ;  /* 0x000000000000094d */ /* 0x002fea0003800000 */
[----:B------:R-:W-:Y:S05]  /*cf10*/  BRA `(.L_x_258) ;  /* 0xfffffffc00ec7947 */ /* 0x000fea000383ffff */
.L_x_259:
[----:B------:R-:W-:-:S00]  /*cf20*/  BRA `(.L_x_259) ;  /* 0xfffffffc00fc7947 */ /* 0x000fc0000383ffff */
[----:B------:R-:W-:-:S00]  /*cf30*/  NOP ;  /* 0x0000000000007918 */ /* 0x000fc00000000000 */
        /* <DEDUP_REMOVED lines=12> */
.L_x_260:


//--------------------- .nv.shared._ZN7cutlass13device_kernelINS_4conv6kernel13ConvUniversalINS1_16ConvProblemShapeILNS1_8OperatorE1ELi3EEENS1_10collective14CollectiveConvINS1_46MainloopSm90TmaGmmaWarpSpecializedImplicitGemmILS5_1ELi5ELi3EN4cute5tupleIJNSA_1CILi2EEENSC_ILi1EEESE_EEENS1_36KernelImplicitTmaWarpSpecializedSm90ELi1EEENSB_IJNSC_ILi256EEENSC_ILi64EEENSB_IJSJ_EEEEEENS_10bfloat16_tESM_NSA_8TiledMMAINSA_8MMA_AtomIJNSA_4SM904GMMA27MMA_64x64x16_F32BF16BF16_SSILNSQ_5MajorE0ELSS_1ELNSQ_7ScaleInE1ELST_1EEEEEENSA_6LayoutINSB_IJSE_SE_SE_EEENSB_IJNSC_ILi0EEESY_SY_EEEEENSB_IJNSA_10UnderscoreES11_S11_EEEEENS7_6detail26Sm90ImplicitGemmTileTraitsINSA_20SM90_TMA_LOAD_IM2COLENSA_14ComposedLayoutINSA_7SwizzleILi3ELi4ELi3EEENSA_18smem_ptr_flag_bitsILi16EEENSW_INSB_IJNSB_IJNSC_ILi8EEENSC_ILi32EEEEEENSB_IJSJ_SE_EEENSB_IJSE_NSC_ILi5EEEEEEEEENSB_IJNSB_IJSJ_NSC_ILi512EEEEEENSB_IJSE_SY_EEENSB_IJSY_NSC_ILi16384EEEEEEEEEEEEEvEENS15_INSA_23SM90_TMA_LOAD_MULTICASTENS17_IS19_S1B_NSW_INSB_IJS1F_NSB_IJS1C_S1C_EEES1H_EEENSB_IJS1L_S1K_NSB_IJSY_NSC_ILi4096EEEEEEEEEEEEEvEEEENS_8epilogue10collective6detail29Sm90TmaWarpSpecializedAdapterINS23_15DefaultEpilogueISM_NSB_IJNSB_IJllllEEESE_SY_EEES28_NS22_6thread17LinearCombinationISM_Li1EffLNS29_9ScaleType4KindE0ELNS_15FloatRoundStyleE2ESM_EENS_4gemm15EpilogueDefaultEEEEEvvEEEEvNT_6ParamsE --------------------------
	.section	.nv.shared._ZN7cutlass13device_kernelINS_4conv6kernel13ConvUniversalINS1_16ConvProblemShapeILNS1_8OperatorE1ELi3EEENS1_10collective14CollectiveConvINS1_46MainloopSm90TmaGmmaWarpSpecializedImplicitGemmILS5_1ELi5ELi3EN4cute5tupleIJNSA_1CILi2EEENSC_ILi1EEESE_EEENS1_36KernelImplicitTmaWarpSpecializedSm90ELi1EEENSB_IJNSC_ILi256EEENSC_ILi64EEENSB_IJSJ_EEEEEENS_10bfloat16_tESM_NSA_8TiledMMAINSA_8MMA_AtomIJNSA_4SM904GMMA27MMA_64x64x16_F32BF16BF16_SSILNSQ_5MajorE0ELSS_1ELNSQ_7ScaleInE1ELST_1EEEEEENSA_6LayoutINSB_IJSE_SE_SE_EEENSB_IJNSC_ILi0EEESY_SY_EEEEENSB_IJNSA_10UnderscoreES11_S11_EEEEENS7_6detail26Sm90ImplicitGemmTileTraitsINSA_20SM90_TMA_LOAD_IM2COLENSA_14ComposedLayoutINSA_7SwizzleILi3ELi4ELi3EEENSA_18smem_ptr_flag_bitsILi16EEENSW_INSB_IJNSB_IJNSC_ILi8EEENSC_ILi32EEEEEENSB_IJSJ_SE_EEENSB_IJSE_NSC_ILi5EEEEEEEEENSB_IJNSB_IJSJ_NSC_ILi512EEEEEENSB_IJSE_SY_EEENSB_IJSY_NSC_ILi16384EEEEEEEEEEEEEvEENS15_INSA_23SM90_TMA_LOAD_MULTICASTENS17_IS19_S1B_NSW_INSB_IJS1F_NSB_IJS1C_S1C_EEES1H_EEENSB_IJS1L_S1K_NSB_IJSY_NSC_ILi4096EEEEEEEEEEEEEvEEEENS_8epilogue10collective6detail29Sm90TmaWarpSpecializedAdapterINS23_15DefaultEpilogueISM_NSB_IJNSB_IJllllEEESE_SY_EEES28_NS22_6thread17LinearCombinationISM_Li1EffLNS29_9ScaleType4KindE0ELNS_15FloatRoundStyleE2ESM_EENS_4gemm15EpilogueDefaultEEEEEvvEEEEvNT_6ParamsE,"aw",@nobits
	.sectionflags	@""
	.align	16
	.zero		1024


//--------------------- .nv.shared.reserved.0     --------------------------
	.section	.nv.shared.reserved.0,"aw",@nobits
	.weak		__nv_reservedSMEM_offset_0_alias
	.size		__nv_reservedSMEM_offset_0_alias, 0, 0
	.other		__nv_reservedSMEM_offset_0_alias,@"STO_CUDA_RESERVED_SHARED STV_DEFAULT"
__nv_reservedSMEM_offset_0_alias:
	.zero		0


//--------------------- .nv.global                --------------------------
	.section	.nv.global,"aw",@nobits
.nv.global:
	.type		_ZN39_INTERNAL_7c929233_4_k_cu_f2fff043_32424cute1_E,@object
	.size		_ZN39_INTERNAL_7c929233_4_k_cu_f2fff043_32424cute1_E,(_ZN39_INTERNAL_7c929233_4_k_cu_f2fff043_32424cuda3std3__45__cpo6cbeginE - _ZN39_INTERNAL_7c929233_4_k_cu_f2fff043_32424cute1_E)
_ZN39_INTERNAL_7c929233_4_k_cu_f2fff043_32424cute1_E:
	.zero		1
	.type		_ZN39_INTERNAL_7c929233_4_k_cu_f2fff043_32424cuda3std3__45__cpo6cbeginE,@object
	.size		_ZN39_INTERNAL_7c929233_4_k_cu_f2fff043_32424cuda3std3__45__cpo6cbeginE,(_ZN39_INTERNAL_7c929233_4_k_cu_f2fff043_32424cuda3std3__48in_placeE - _ZN39_INTERNAL_7c929233_4_k_cu_f2fff043_32424cuda3std3__45__cpo6cbeginE)
_ZN39_INTERNAL_7c929233_4_k_cu_f2fff043_32424cuda3std3__45__cpo6cbeginE:
	.zero		1
	.type		_ZN39_INTERNAL_7c929233_4_k_cu_f2fff043_32424cuda3std3__48in_placeE,@object
	.size		_ZN39_INTERNAL_7c929233_4_k_cu_f2fff043_32424cuda3std3__48in_placeE,(_ZN39_INTERNAL_7c929233_4_k_cu_f2fff043_32424cuda3std6ranges3__45__cpo9iter_moveE - _ZN39_INTERNAL_7c929233_4_k_cu_f2fff043_32424cuda3std3__48in_placeE)
_ZN39_INTERNAL_7c929233_4_k_cu_f2fff043_32424cuda3std3__48in_placeE:
	.zero		1
	.type		_ZN39_INTERNAL_7c929233_4_k_cu_f2fff043_32424cuda3std6ranges3__45__cpo9iter_moveE,@object
	.size		_ZN39_INTERNAL_7c929233_4_k_cu_f2fff043_32424cuda3std6ranges3__45__cpo9iter_moveE,(_ZN39_INTERNAL_7c929233_4_k_cu_f2fff043_32424cuda3std3__45__cpo5beginE - _ZN39_INTERNAL_7c929233_4_k_cu_f2fff043_32424cuda3std6ranges3__45__cpo9iter_moveE)
_ZN39_INTERNAL_7c929233_4_k_cu_f2fff043_32424cuda3std6ranges3__45__cpo9iter_moveE:
	.zero		1
	.type		_ZN39_INTERNAL_7c929233_4_k_cu_f2fff043_32424cuda3std3__45__cpo5beginE,@object
	.size		_ZN39_INTERNAL_7c929233_4_k_cu_f2fff043_32424cuda3std3__45__cpo5beginE,(_ZN39_INTERNAL_7c929233_4_k_cu_f2fff043_32424cuda3std3__441_GLOBAL__N__7c929233_4_k_cu_f2fff043_32426ignoreE - _ZN39_INTERNAL_7c929233_4_k_cu_f2fff043_32424cuda3std3__45__cpo5beginE)
_ZN39_INTERNAL_7c929233_4_k_cu_f2fff043_32424cuda3std3__45__cpo5beginE:
	.zero		1
	.type		_ZN39_INTERNAL_7c929233_4_k_cu_f2fff043_32424cuda3std3__441_GLOBAL__N__7c929233_4_k_cu_f2fff043_32426ignoreE,@object
	.size		_ZN39_INTERNAL_7c929233_4_k_cu_f2fff043_32424cuda3std3__441_GLOBAL__N__7c929233_4_k_cu_f2fff043_32426ignoreE,(_ZN39_INTERNAL_7c929233_4_k_cu_f2fff043_32424cute7productE - _ZN39_INTERNAL_7c929233_4_k_cu_f2fff043_32424cuda3std3__441_GLOBAL__N__7c929233_4_k_cu_f2fff043_32426ignoreE)
_ZN39_INTERNAL_7c929233_4_k_cu_f2fff043_32424cuda3std3__441_GLOBAL__N__7c929233_4_k_cu_f2fff043_32426ignoreE:
	.zero		1
	.type		_ZN39_INTERNAL_7c929233_4_k_cu_f2fff043_32424cute7productE,@object
	.size		_ZN39_INTERNAL_7c929233_4_k_cu_f2fff043_32424cute7productE,(_ZN39_INTERNAL_7c929233_4_k_cu_f2fff043_32424cuda3std3__45__cpo3endE - _ZN39_INTERNAL_7c929233_4_k_cu_f2fff043_32424cute7productE)
_ZN39_INTERNAL_7c929233_4_k_cu_f2fff043_32424cute7productE:
	.zero		1
	.type		_ZN39_INTERNAL_7c929233_4_k_cu_f2fff043_32424cuda3std3__45__cpo3endE,@object
	.size		_ZN39_INTERNAL_7c929233_4_k_cu_f2fff043_32424cuda3std3__45__cpo3endE,(_ZN39_INTERNAL_7c929233_4_k_cu_f2fff043_32424cuda3std3__419piecewise_constructE - _ZN39_INTERNAL_7c929233_4_k_cu_f2fff043_32424cuda3std3__45__cpo3endE)
_ZN39_INTERNAL_7c929233_4_k_cu_f2fff043_32424cuda3std3__45__cpo3endE:
	.zero		1
	.type		_ZN39_INTERNAL_7c929233_4_k_cu_f2fff043_32424cuda3std3__419piecewise_constructE,@object
	.size		_ZN39_INTERNAL_7c929233_4_k_cu_f2fff043_32424cuda3std3__419piecewise_constructE,(_ZN39_INTERNAL_7c929233_4_k_cu_f2fff043_32424cuda3std3__45__cpo4cendE - _ZN39_INTERNAL_7c929233_4_k_cu_f2fff043_32424cuda3std3__419piecewise_constructE)
_ZN39_INTERNAL_7c929233_4_k_cu_f2fff043_32424cuda3std3__419piecewise_constructE:
	.zero		1
	.type		_ZN39_INTERNAL_7c929233_4_k_cu_f2fff043_32424cuda3std3__45__cpo4cendE,@object
	.size		_ZN39_INTERNAL_7c929233_4_k_cu_f2fff043_32424cuda3std3__45__cpo4cendE,(_ZN39_INTERNAL_7c929233_4_k_cu_f2fff043_32424cuda3std6ranges3__45__cpo4swapE - _ZN39_INTERNAL_7c929233_4_k_cu_f2fff043_32424cuda3std3__45__cpo4cendE)
_ZN39_INTERNAL_7c929233_4_k_cu_f2fff043_32424cuda3std3__45__cpo4cendE:
	.zero		1
	.type		_ZN39_INTERNAL_7c929233_4_k_cu_f2fff043_32424cuda3std6ranges3__45__cpo4swapE,@object
	.size		_ZN39_INTERNAL_7c929233_4_k_cu_f2fff043_32424cuda3std6ranges3__45__cpo4swapE,(.L_7 - _ZN39_INTERNAL_7c929233_4_k_cu_f2fff043_32424cuda3std6ranges3__45__cpo4swapE)
_ZN39_INTERNAL_7c929233_4_k_cu_f2fff043_32424cuda3std6ranges3__45__cpo4swapE:
	.zero		1
.L_7:


//--------------------- .nv.constant0._ZN7cutlass13device_kernelINS_4conv6kernel13ConvUniversalINS1_16ConvProblemShapeILNS1_8OperatorE1ELi3EEENS1_10collective14CollectiveConvINS1_46MainloopSm90TmaGmmaWarpSpecializedImplicitGemmILS5_1ELi5ELi3EN4cute5tupleIJNSA_1CILi2EEENSC_ILi1EEESE_EEENS1_36KernelImplicitTmaWarpSpecializedSm90ELi1EEENSB_IJNSC_ILi256EEENSC_ILi64EEENSB_IJSJ_EEEEEENS_10bfloat16_tESM_NSA_8TiledMMAINSA_8MMA_AtomIJNSA_4SM904GMMA27MMA_64x64x16_F32BF16BF16_SSILNSQ_5MajorE0ELSS_1ELNSQ_7ScaleInE1ELST_1EEEEEENSA_6LayoutINSB_IJSE_SE_SE_EEENSB_IJNSC_ILi0EEESY_SY_EEEEENSB_IJNSA_10UnderscoreES11_S11_EEEEENS7_6detail26Sm90ImplicitGemmTileTraitsINSA_20SM90_TMA_LOAD_IM2COLENSA_14ComposedLayoutINSA_7SwizzleILi3ELi4ELi3EEENSA_18smem_ptr_flag_bitsILi16EEENSW_INSB_IJNSB_IJNSC_ILi8EEENSC_ILi32EEEEEENSB_IJSJ_SE_EEENSB_IJSE_NSC_ILi5EEEEEEEEENSB_IJNSB_IJSJ_NSC_ILi512EEEEEENSB_IJSE_SY_EEENSB_IJSY_NSC_ILi16384EEEEEEEEEEEEEvEENS15_INSA_23SM90_TMA_LOAD_MULTICASTENS17_IS19_S1B_NSW_INSB_IJS1F_NSB_IJS1C_S1C_EEES1H_EEENSB_IJS1L_S1K_NSB_IJSY_NSC_ILi4096EEEEEEEEEEEEEvEEEENS_8epilogue10collective6detail29Sm90TmaWarpSpecializedAdapterINS23_15DefaultEpilogueISM_NSB_IJNSB_IJllllEEESE_SY_EEES28_NS22_6thread17LinearCombinationISM_Li1EffLNS29_9ScaleType4KindE0ELNS_15FloatRoundStyleE2ESM_EENS_4gemm15EpilogueDefaultEEEEEvvEEEEvNT_6ParamsE --------------------------
	.section	.nv.constant0._ZN7cutlass13device_kernelINS_4conv6kernel13ConvUniversalINS1_16ConvProblemShapeILNS1_8OperatorE1ELi3EEENS1_10collective14CollectiveConvINS1_46MainloopSm90TmaGmmaWarpSpecializedImplicitGemmILS5_1ELi5ELi3EN4cute5tupleIJNSA_1CILi2EEENSC_ILi1EEESE_EEENS1_36KernelImplicitTmaWarpSpecializedSm90ELi1EEENSB_IJNSC_ILi256EEENSC_ILi64EEENSB_IJSJ_EEEEEENS_10bfloat16_tESM_NSA_8TiledMMAINSA_8MMA_AtomIJNSA_4SM904GMMA27MMA_64x64x16_F32BF16BF16_SSILNSQ_5MajorE0ELSS_1ELNSQ_7ScaleInE1ELST_1EEEEEENSA_6LayoutINSB_IJSE_SE_SE_EEENSB_IJNSC_ILi0EEESY_SY_EEEEENSB_IJNSA_10UnderscoreES11_S11_EEEEENS7_6detail26Sm90ImplicitGemmTileTraitsINSA_20SM90_TMA_LOAD_IM2COLENSA_14ComposedLayoutINSA_7SwizzleILi3ELi4ELi3EEENSA_18smem_ptr_flag_bitsILi16EEENSW_INSB_IJNSB_IJNSC_ILi8EEENSC_ILi32EEEEEENSB_IJSJ_SE_EEENSB_IJSE_NSC_ILi5EEEEEEEEENSB_IJNSB_IJSJ_NSC_ILi512EEEEEENSB_IJSE_SY_EEENSB_IJSY_NSC_ILi16384EEEEEEEEEEEEEvEENS15_INSA_23SM90_TMA_LOAD_MULTICASTENS17_IS19_S1B_NSW_INSB_IJS1F_NSB_IJS1C_S1C_EEES1H_EEENSB_IJS1L_S1K_NSB_IJSY_NSC_ILi4096EEEEEEEEEEEEEvEEEENS_8epilogue10collective6detail29Sm90TmaWarpSpecializedAdapterINS23_15DefaultEpilogueISM_NSB_IJNSB_IJllllEEESE_SY_EEES28_NS22_6thread17LinearCombinationISM_Li1EffLNS29_9ScaleType4KindE0ELNS_15FloatRoundStyleE2ESM_EENS_4gemm15EpilogueDefaultEEEEEvvEEEEvNT_6ParamsE,"a",@progbits
	.sectionflags	@""
	.align	4
.nv.constant0._ZN7cutlass13device_kernelINS_4conv6kernel13ConvUniversalINS1_16ConvProblemShapeILNS1_8OperatorE1ELi3EEENS1_10collective14CollectiveConvINS1_46MainloopSm90TmaGmmaWarpSpecializedImplicitGemmILS5_1ELi5ELi3EN4cute5tupleIJNSA_1CILi2EEENSC_ILi1EEESE_EEENS1_36KernelImplicitTmaWarpSpecializedSm90ELi1EEENSB_IJNSC_ILi256EEENSC_ILi64EEENSB_IJSJ_EEEEEENS_10bfloat16_tESM_NSA_8TiledMMAINSA_8MMA_AtomIJNSA_4SM904GMMA27MMA_64x64x16_F32BF16BF16_SSILNSQ_5MajorE0ELSS_1ELNSQ_7ScaleInE1ELST_1EEEEEENSA_6LayoutINSB_IJSE_SE_SE_EEENSB_IJNSC_ILi0EEESY_SY_EEEEENSB_IJNSA_10UnderscoreES11_S11_EEEEENS7_6detail26Sm90ImplicitGemmTileTraitsINSA_20SM90_TMA_LOAD_IM2COLENSA_14ComposedLayoutINSA_7SwizzleILi3ELi4ELi3EEENSA_18smem_ptr_flag_bitsILi16EEENSW_INSB_IJNSB_IJNSC_ILi8EEENSC_ILi32EEEEEENSB_IJSJ_SE_EEENSB_IJSE_NSC_ILi5EEEEEEEEENSB_IJNSB_IJSJ_NSC_ILi512EEEEEENSB_IJSE_SY_EEENSB_IJSY_NSC_ILi16384EEEEEEEEEEEEEvEENS15_INSA_23SM90_TMA_LOAD_MULTICASTENS17_IS19_S1B_NSW_INSB_IJS1F_NSB_IJS1C_S1C_EEES1H_EEENSB_IJS1L_S1K_NSB_IJSY_NSC_ILi4096EEEEEEEEEEEEEvEEEENS_8epilogue10collective6detail29Sm90TmaWarpSpecializedAdapterINS23_15DefaultEpilogueISM_NSB_IJNSB_IJllllEEESE_SY_EEES28_NS22_6thread17LinearCombinationISM_Li1EffLNS29_9ScaleType4KindE0ELNS_15FloatRoundStyleE2ESM_EENS_4gemm15EpilogueDefaultEEEEEvvEEEEvNT_6ParamsE:
	.zero		1664


//--------------------- SYMBOLS --------------------------

	.type		.nv.reservedSmem.offset0,@object
	.size		.nv.reservedSmem.offset0,0x4
